//
// Generated by NVIDIA NVVM Compiler
//
// Compiler Build ID: CL-36424714
// Cuda compilation tools, release 13.0, V13.0.88
// Based on NVVM 20.0.0
//

.version 9.0
.target sm_100
.address_size 64

	// .globl	_Z9initIndexPi
// _ZZ10findMinMaxPfS_S_iE5s_min has been demoted
// _ZZ10findMinMaxPfS_S_iE5s_max has been demoted
// _ZZ16findThresholdBinPiiS_S_S_E10prefix_sum has been demoted

.visible .entry _Z9initIndexPi(
	.param .u64 .ptr .align 1 _Z9initIndexPi_param_0
)
{
	.reg .pred 	%p<2>;
	.reg .b32 	%r<5>;
	.reg .b64 	%rd<5>;

	ld.param.u64 	%rd1, [_Z9initIndexPi_param_0];
	mov.u32 	%r2, %tid.x;
	mov.u32 	%r3, %ctaid.x;
	mov.u32 	%r4, %ntid.x;
	mad.lo.s32 	%r1, %r3, %r4, %r2;
	setp.gt.s32 	%p1, %r1, 9999999;
	@%p1 bra 	$L__BB0_2;
	cvta.to.global.u64 	%rd2, %rd1;
	mul.wide.s32 	%rd3, %r1, 4;
	add.s64 	%rd4, %rd2, %rd3;
	st.global.u32 	[%rd4], %r1;
$L__BB0_2:
	ret;

}
	// .globl	_Z10findMinMaxPfS_S_i
.visible .entry _Z10findMinMaxPfS_S_i(
	.param .u64 .ptr .align 1 _Z10findMinMaxPfS_S_i_param_0,
	.param .u64 .ptr .align 1 _Z10findMinMaxPfS_S_i_param_1,
	.param .u64 .ptr .align 1 _Z10findMinMaxPfS_S_i_param_2,
	.param .u32 _Z10findMinMaxPfS_S_i_param_3
)
{
	.reg .pred 	%p<7>;
	.reg .b32 	%r<22>;
	.reg .b32 	%f<15>;
	.reg .b64 	%rd<9>;
	// demoted variable
	.shared .align 4 .b8 _ZZ10findMinMaxPfS_S_iE5s_min[4096];
	// demoted variable
	.shared .align 4 .b8 _ZZ10findMinMaxPfS_S_iE5s_max[4096];
	ld.param.u64 	%rd4, [_Z10findMinMaxPfS_S_i_param_0];
	ld.param.u64 	%rd2, [_Z10findMinMaxPfS_S_i_param_1];
	ld.param.u64 	%rd3, [_Z10findMinMaxPfS_S_i_param_2];
	ld.param.u32 	%r8, [_Z10findMinMaxPfS_S_i_param_3];
	cvta.to.global.u64 	%rd5, %rd4;
	mov.u32 	%r1, %tid.x;
	mov.u32 	%r9, %ctaid.x;
	mov.u32 	%r21, %ntid.x;
	mad.lo.s32 	%r3, %r9, %r21, %r1;
	setp.ge.s32 	%p1, %r3, %r8;
	mul.wide.s32 	%rd6, %r3, 4;
	add.s64 	%rd1, %rd5, %rd6;
	mov.f32 	%f13, 0f7F7FFFFF;
	@%p1 bra 	$L__BB1_2;
	ld.global.f32 	%f13, [%rd1];
$L__BB1_2:
	setp.ge.s32 	%p2, %r3, %r8;
	shl.b32 	%r10, %r1, 2;
	mov.u32 	%r11, _ZZ10findMinMaxPfS_S_iE5s_min;
	add.s32 	%r4, %r11, %r10;
	st.shared.f32 	[%r4], %f13;
	mov.f32 	%f14, 0fFF7FFFFF;
	@%p2 bra 	$L__BB1_4;
	ld.global.f32 	%f14, [%rd1];
$L__BB1_4:
	mov.u32 	%r13, _ZZ10findMinMaxPfS_S_iE5s_max;
	add.s32 	%r5, %r13, %r10;
	st.shared.f32 	[%r5], %f14;
	bar.sync 	0;
	setp.lt.u32 	%p3, %r21, 2;
	@%p3 bra 	$L__BB1_8;
$L__BB1_5:
	shr.u32 	%r7, %r21, 1;
	setp.ge.u32 	%p4, %r1, %r7;
	@%p4 bra 	$L__BB1_7;
	ld.shared.f32 	%f7, [%r4];
	shl.b32 	%r14, %r7, 2;
	add.s32 	%r15, %r4, %r14;
	ld.shared.f32 	%f8, [%r15];
	min.f32 	%f9, %f7, %f8;
	st.shared.f32 	[%r4], %f9;
	ld.shared.f32 	%f10, [%r5];
	add.s32 	%r16, %r5, %r14;
	ld.shared.f32 	%f11, [%r16];
	max.f32 	%f12, %f10, %f11;
	st.shared.f32 	[%r5], %f12;
$L__BB1_7:
	bar.sync 	0;
	setp.gt.u32 	%p5, %r21, 3;
	mov.u32 	%r21, %r7;
	@%p5 bra 	$L__BB1_5;
$L__BB1_8:
	setp.ne.s32 	%p6, %r1, 0;
	@%p6 bra 	$L__BB1_10;
	ld.shared.u32 	%r17, [_ZZ10findMinMaxPfS_S_iE5s_min];
	cvta.to.global.u64 	%rd7, %rd2;
	atom.global.min.s32 	%r18, [%rd7], %r17;
	ld.shared.u32 	%r19, [_ZZ10findMinMaxPfS_S_iE5s_max];
	cvta.to.global.u64 	%rd8, %rd3;
	atom.global.max.s32 	%r20, [%rd8], %r19;
$L__BB1_10:
	ret;

}
	// .globl	_Z14ReverseScalingPfS_Pii
.visible .entry _Z14ReverseScalingPfS_Pii(
	.param .u64 .ptr .align 1 _Z14ReverseScalingPfS_Pii_param_0,
	.param .u64 .ptr .align 1 _Z14ReverseScalingPfS_Pii_param_1,
	.param .u64 .ptr .align 1 _Z14ReverseScalingPfS_Pii_param_2,
	.param .u32 _Z14ReverseScalingPfS_Pii_param_3
)
{
	.reg .pred 	%p<45>;
	.reg .b32 	%r<30>;
	.reg .b32 	%f<136>;
	.reg .b64 	%rd<7>;

	ld.param.u64 	%rd4, [_Z14ReverseScalingPfS_Pii_param_0];
	ld.param.u64 	%rd5, [_Z14ReverseScalingPfS_Pii_param_1];
	ld.param.u64 	%rd6, [_Z14ReverseScalingPfS_Pii_param_2];
	ld.param.u32 	%r3, [_Z14ReverseScalingPfS_Pii_param_3];
	cvta.to.global.u64 	%rd1, %rd6;
	cvta.to.global.u64 	%rd2, %rd5;
	cvta.to.global.u64 	%rd3, %rd4;
	ld.global.f32 	%f134, [%rd3];
	ld.global.f32 	%f29, [%rd2];
	sub.f32 	%f2, %f29, %f134;
	setp.ne.s32 	%p1, %r3, 1;
	mov.f32 	%f132, 0f3F800000;
	@%p1 bra 	$L__BB2_19;
	add.f32 	%f3, %f134, 0fBF800000;
	ld.global.u32 	%r1, [%rd1];
	add.s32 	%r5, %r1, 1;
	cvt.rn.f32.s32 	%f35, %r5;
	div.rn.f32 	%f36, %f35, 0f41F80000;
	mul.f32 	%f37, %f36, 0f3F000000;
	cvt.rzi.f32.f32 	%f38, %f37;
	add.f32 	%f39, %f38, %f38;
	sub.f32 	%f40, %f36, %f39;
	abs.f32 	%f5, %f40;
	abs.f32 	%f6, %f2;
	setp.lt.f32 	%p3, %f6, 0f00800000;
	mul.f32 	%f41, %f6, 0f4B800000;
	selp.f32 	%f42, %f41, %f6, %p3;
	selp.f32 	%f43, 0fC1C00000, 0f00000000, %p3;
	mov.b32 	%r6, %f42;
	add.s32 	%r7, %r6, -1060439283;
	and.b32  	%r8, %r7, -8388608;
	sub.s32 	%r9, %r6, %r8;
	mov.b32 	%f44, %r9;
	cvt.rn.f32.s32 	%f45, %r8;
	fma.rn.f32 	%f46, %f45, 0f34000000, %f43;
	add.f32 	%f47, %f44, 0fBF800000;
	add.f32 	%f48, %f44, 0f3F800000;
	rcp.approx.ftz.f32 	%f49, %f48;
	add.f32 	%f50, %f47, %f47;
	mul.f32 	%f51, %f50, %f49;
	mul.f32 	%f52, %f51, %f51;
	sub.f32 	%f53, %f47, %f51;
	add.f32 	%f54, %f53, %f53;
	neg.f32 	%f55, %f51;
	fma.rn.f32 	%f56, %f55, %f47, %f54;
	mul.rn.f32 	%f57, %f49, %f56;
	fma.rn.f32 	%f58, %f52, 0f3A2C32E4, 0f3B52E7DB;
	fma.rn.f32 	%f59, %f58, %f52, 0f3C93BB73;
	fma.rn.f32 	%f60, %f59, %f52, 0f3DF6384F;
	mul.rn.f32 	%f61, %f60, %f52;
	fma.rn.f32 	%f62, %f51, 0f3FB8AA3B, %f46;
	sub.f32 	%f63, %f46, %f62;
	fma.rn.f32 	%f64, %f51, 0f3FB8AA3B, %f63;
	fma.rn.f32 	%f65, %f57, 0f3FB8AA3B, %f64;
	fma.rn.f32 	%f66, %f51, 0f32A55E34, %f65;
	mul.f32 	%f67, %f61, 0f40400000;
	fma.rn.f32 	%f68, %f67, %f57, %f66;
	fma.rn.f32 	%f69, %f61, %f51, %f68;
	add.rn.f32 	%f7, %f62, %f69;
	neg.f32 	%f70, %f62;
	add.rn.f32 	%f71, %f7, %f70;
	neg.f32 	%f72, %f71;
	add.rn.f32 	%f8, %f69, %f72;
	mul.rn.f32 	%f73, %f7, %f36;
	neg.f32 	%f74, %f73;
	fma.rn.f32 	%f75, %f7, %f36, %f74;
	fma.rn.f32 	%f76, %f8, %f36, %f75;
	cvt.rni.f32.f32 	%f77, %f73;
	sub.f32 	%f78, %f73, %f77;
	add.f32 	%f79, %f78, %f76;
	fma.rn.f32 	%f80, %f79, 0f391FCB8E, 0f3AAF85ED;
	fma.rn.f32 	%f81, %f80, %f79, 0f3C1D9856;
	fma.rn.f32 	%f82, %f81, %f79, 0f3D6357BB;
	fma.rn.f32 	%f83, %f82, %f79, 0f3E75FDEC;
	fma.rn.f32 	%f84, %f83, %f79, 0f3F317218;
	fma.rn.f32 	%f85, %f84, %f79, 0f3F800000;
	cvt.rzi.s32.f32 	%r10, %f77;
	setp.gt.f32 	%p4, %f77, 0f00000000;
	selp.b32 	%r11, 0, -2097152000, %p4;
	add.s32 	%r12, %r11, 2130706432;
	mov.b32 	%f86, %r12;
	mul.f32 	%f87, %f85, %f86;
	shl.b32 	%r13, %r10, 23;
	sub.s32 	%r14, %r13, %r11;
	mov.b32 	%f88, %r14;
	mul.f32 	%f89, %f87, %f88;
	abs.f32 	%f90, %f73;
	setp.gt.f32 	%p5, %f90, 0f43180000;
	setp.lt.f32 	%p6, %f73, 0f00000000;
	selp.f32 	%f91, 0f00000000, 0f7F800000, %p6;
	selp.f32 	%f9, %f91, %f89, %p5;
	setp.eq.f32 	%p7, %f2, 0f3F800000;
	setp.eq.f32 	%p8, %f36, 0f00000000;
	or.pred  	%p9, %p7, %p8;
	@%p9 bra 	$L__BB2_9;
	setp.num.f32 	%p10, %f6, %f6;
	abs.f32 	%f92, %f36;
	setp.num.f32 	%p11, %f92, %f92;
	and.pred  	%p12, %p10, %p11;
	@%p12 bra 	$L__BB2_4;
	add.rn.f32 	%f132, %f2, %f36;
	bra.uni 	$L__BB2_9;
$L__BB2_4:
	setp.neu.f32 	%p13, %f2, 0f00000000;
	setp.neu.f32 	%p14, %f6, 0f7F800000;
	and.pred  	%p15, %p13, %p14;
	@%p15 bra 	$L__BB2_6;
	setp.neu.f32 	%p22, %f5, 0f3F800000;
	add.f32 	%f97, %f2, %f2;
	mov.b32 	%r15, %f97;
	setp.lt.f32 	%p23, %f36, 0f00000000;
	xor.b32  	%r16, %r15, 2139095040;
	selp.b32 	%r17, %r16, %r15, %p23;
	and.b32  	%r18, %r17, 2147483647;
	selp.b32 	%r19, %r18, %r17, %p22;
	mov.b32 	%f132, %r19;
	bra.uni 	$L__BB2_9;
$L__BB2_6:
	setp.eq.f32 	%p16, %f2, 0fBF800000;
	setp.eq.f32 	%p17, %f92, 0f7F800000;
	and.pred  	%p18, %p16, %p17;
	@%p18 bra 	$L__BB2_9;
	setp.geu.f32 	%p19, %f2, 0f00000000;
	mov.f32 	%f132, %f9;
	@%p19 bra 	$L__BB2_9;
	setp.neu.f32 	%p20, %f5, 0f3F800000;
	neg.f32 	%f94, %f9;
	selp.f32 	%f95, %f9, %f94, %p20;
	cvt.rmi.f32.f32 	%f96, %f36;
	setp.neu.f32 	%p21, %f36, %f96;
	selp.f32 	%f132, 0f7FFFFFFF, %f95, %p21;
$L__BB2_9:
	add.f32 	%f135, %f3, %f132;
	setp.eq.s32 	%p24, %r1, 0;
	mov.f32 	%f133, 0f3F800000;
	@%p24 bra 	$L__BB2_21;
	setp.eq.f32 	%p25, %f2, 0f3F800000;
	cvt.rn.f32.s32 	%f99, %r1;
	div.rn.f32 	%f100, %f99, 0f41F80000;
	mul.f32 	%f101, %f100, 0f3F000000;
	cvt.rzi.f32.f32 	%f102, %f101;
	add.f32 	%f103, %f102, %f102;
	sub.f32 	%f104, %f100, %f103;
	abs.f32 	%f17, %f104;
	mul.rn.f32 	%f105, %f7, %f100;
	neg.f32 	%f106, %f105;
	fma.rn.f32 	%f107, %f7, %f100, %f106;
	fma.rn.f32 	%f108, %f8, %f100, %f107;
	cvt.rni.f32.f32 	%f109, %f105;
	sub.f32 	%f110, %f105, %f109;
	add.f32 	%f111, %f110, %f108;
	fma.rn.f32 	%f112, %f111, 0f391FCB8E, 0f3AAF85ED;
	fma.rn.f32 	%f113, %f112, %f111, 0f3C1D9856;
	fma.rn.f32 	%f114, %f113, %f111, 0f3D6357BB;
	fma.rn.f32 	%f115, %f114, %f111, 0f3E75FDEC;
	fma.rn.f32 	%f116, %f115, %f111, 0f3F317218;
	fma.rn.f32 	%f117, %f116, %f111, 0f3F800000;
	cvt.rzi.s32.f32 	%r20, %f109;
	setp.gt.f32 	%p26, %f109, 0f00000000;
	selp.b32 	%r21, 0, -2097152000, %p26;
	add.s32 	%r22, %r21, 2130706432;
	mov.b32 	%f118, %r22;
	mul.f32 	%f119, %f117, %f118;
	shl.b32 	%r23, %r20, 23;
	sub.s32 	%r24, %r23, %r21;
	mov.b32 	%f120, %r24;
	mul.f32 	%f121, %f119, %f120;
	abs.f32 	%f122, %f105;
	setp.gt.f32 	%p27, %f122, 0f43180000;
	setp.lt.f32 	%p28, %f105, 0f00000000;
	selp.f32 	%f123, 0f00000000, 0f7F800000, %p28;
	selp.f32 	%f18, %f123, %f121, %p27;
	setp.eq.f32 	%p29, %f100, 0f00000000;
	or.pred  	%p30, %p25, %p29;
	@%p30 bra 	$L__BB2_18;
	setp.num.f32 	%p31, %f6, %f6;
	abs.f32 	%f124, %f100;
	setp.num.f32 	%p32, %f124, %f124;
	and.pred  	%p33, %p31, %p32;
	@%p33 bra 	$L__BB2_13;
	add.rn.f32 	%f133, %f2, %f100;
	bra.uni 	$L__BB2_18;
$L__BB2_13:
	setp.neu.f32 	%p34, %f2, 0f00000000;
	setp.neu.f32 	%p35, %f6, 0f7F800000;
	and.pred  	%p36, %p34, %p35;
	@%p36 bra 	$L__BB2_15;
	setp.neu.f32 	%p43, %f17, 0f3F800000;
	add.f32 	%f129, %f2, %f2;
	mov.b32 	%r25, %f129;
	setp.lt.f32 	%p44, %f100, 0f00000000;
	xor.b32  	%r26, %r25, 2139095040;
	selp.b32 	%r27, %r26, %r25, %p44;
	and.b32  	%r28, %r27, 2147483647;
	selp.b32 	%r29, %r28, %r27, %p43;
	mov.b32 	%f133, %r29;
	bra.uni 	$L__BB2_18;
$L__BB2_15:
	setp.eq.f32 	%p37, %f2, 0fBF800000;
	setp.eq.f32 	%p38, %f124, 0f7F800000;
	and.pred  	%p39, %p37, %p38;
	@%p39 bra 	$L__BB2_18;
	setp.geu.f32 	%p40, %f2, 0f00000000;
	mov.f32 	%f133, %f18;
	@%p40 bra 	$L__BB2_18;
	setp.neu.f32 	%p41, %f17, 0f3F800000;
	neg.f32 	%f126, %f18;
	selp.f32 	%f127, %f18, %f126, %p41;
	cvt.rmi.f32.f32 	%f128, %f100;
	setp.neu.f32 	%p42, %f100, %f128;
	selp.f32 	%f133, 0f7FFFFFFF, %f127, %p42;
$L__BB2_18:
	add.f32 	%f134, %f3, %f133;
	bra.uni 	$L__BB2_21;
$L__BB2_19:
	ld.global.u32 	%r2, [%rd1];
	add.s32 	%r4, %r2, 1;
	cvt.rn.f32.s32 	%f30, %r4;
	div.rn.f32 	%f31, %f30, 0f41F80000;
	fma.rn.f32 	%f135, %f2, %f31, %f134;
	setp.eq.s32 	%p2, %r2, 0;
	@%p2 bra 	$L__BB2_21;
	cvt.rn.f32.s32 	%f32, %r2;
	div.rn.f32 	%f33, %f32, 0f41F80000;
	fma.rn.f32 	%f134, %f2, %f33, %f134;
$L__BB2_21:
	st.global.f32 	[%rd3], %f134;
	st.global.f32 	[%rd2], %f135;
	ret;

}
	// .globl	_Z15scaleToLogRangePfPhS_S_Pii
.visible .entry _Z15scaleToLogRangePfPhS_S_Pii(
	.param .u64 .ptr .align 1 _Z15scaleToLogRangePfPhS_S_Pii_param_0,
	.param .u64 .ptr .align 1 _Z15scaleToLogRangePfPhS_S_Pii_param_1,
	.param .u64 .ptr .align 1 _Z15scaleToLogRangePfPhS_S_Pii_param_2,
	.param .u64 .ptr .align 1 _Z15scaleToLogRangePfPhS_S_Pii_param_3,
	.param .u64 .ptr .align 1 _Z15scaleToLogRangePfPhS_S_Pii_param_4,
	.param .u32 _Z15scaleToLogRangePfPhS_S_Pii_param_5
)
{
	.reg .pred 	%p<9>;
	.reg .b32 	%r<17>;
	.reg .b32 	%f<55>;
	.reg .b64 	%rd<18>;
	.reg .b64 	%fd<3>;

	ld.param.u64 	%rd1, [_Z15scaleToLogRangePfPhS_S_Pii_param_0];
	ld.param.u64 	%rd2, [_Z15scaleToLogRangePfPhS_S_Pii_param_1];
	ld.param.u64 	%rd4, [_Z15scaleToLogRangePfPhS_S_Pii_param_2];
	ld.param.u64 	%rd5, [_Z15scaleToLogRangePfPhS_S_Pii_param_3];
	ld.param.u64 	%rd3, [_Z15scaleToLogRangePfPhS_S_Pii_param_4];
	ld.param.u32 	%r2, [_Z15scaleToLogRangePfPhS_S_Pii_param_5];
	cvta.to.global.u64 	%rd6, %rd4;
	cvta.to.global.u64 	%rd7, %rd5;
	mov.u32 	%r3, %tid.x;
	mov.u32 	%r4, %ctaid.x;
	mov.u32 	%r5, %ntid.x;
	mad.lo.s32 	%r1, %r4, %r5, %r3;
	ld.global.f32 	%f1, [%rd7];
	ld.global.f32 	%f2, [%rd6];
	setp.ge.s32 	%p1, %r1, %r2;
	@%p1 bra 	$L__BB3_2;
	sub.f32 	%f3, %f1, %f2;
	cvta.to.global.u64 	%rd8, %rd1;
	cvta.to.global.u64 	%rd9, %rd2;
	cvta.to.global.u64 	%rd10, %rd3;
	cvt.f64.f32 	%fd1, %f3;
	add.f64 	%fd2, %fd1, 0d3EE4F8B588E368F1;
	setp.eq.f32 	%p2, %f3, 0f00000000;
	cvt.rn.f32.f64 	%f4, %fd2;
	selp.f32 	%f5, %f4, %f3, %p2;
	cvt.s64.s32 	%rd11, %r1;
	mul.wide.s32 	%rd12, %r1, 4;
	add.s64 	%rd13, %rd8, %rd12;
	ld.global.f32 	%f6, [%rd13];
	sub.f32 	%f7, %f6, %f2;
	add.f32 	%f8, %f7, 0f3F800000;
	setp.lt.f32 	%p3, %f8, 0f00800000;
	mul.f32 	%f9, %f8, 0f4B000000;
	selp.f32 	%f10, %f9, %f8, %p3;
	selp.f32 	%f11, 0fC1B80000, 0f00000000, %p3;
	mov.b32 	%r6, %f10;
	add.s32 	%r7, %r6, -1059760811;
	and.b32  	%r8, %r7, -8388608;
	sub.s32 	%r9, %r6, %r8;
	mov.b32 	%f12, %r9;
	cvt.rn.f32.s32 	%f13, %r8;
	fma.rn.f32 	%f14, %f13, 0f34000000, %f11;
	add.f32 	%f15, %f12, 0fBF800000;
	fma.rn.f32 	%f16, %f15, 0fBE055027, 0f3E1039F6;
	fma.rn.f32 	%f17, %f16, %f15, 0fBDF8CDCC;
	fma.rn.f32 	%f18, %f17, %f15, 0f3E0F2955;
	fma.rn.f32 	%f19, %f18, %f15, 0fBE2AD8B9;
	fma.rn.f32 	%f20, %f19, %f15, 0f3E4CED0B;
	fma.rn.f32 	%f21, %f20, %f15, 0fBE7FFF22;
	fma.rn.f32 	%f22, %f21, %f15, 0f3EAAAA78;
	fma.rn.f32 	%f23, %f22, %f15, 0fBF000000;
	mul.f32 	%f24, %f15, %f23;
	fma.rn.f32 	%f25, %f24, %f15, %f15;
	fma.rn.f32 	%f26, %f14, 0f3F317218, %f25;
	setp.gt.u32 	%p4, %r6, 2139095039;
	fma.rn.f32 	%f27, %f10, 0f7F800000, 0f7F800000;
	selp.f32 	%f28, %f27, %f26, %p4;
	setp.eq.f32 	%p5, %f10, 0f00000000;
	selp.f32 	%f29, 0fFF800000, %f28, %p5;
	setp.lt.f32 	%p6, %f5, 0f00800000;
	mul.f32 	%f30, %f5, 0f4B000000;
	selp.f32 	%f31, %f30, %f5, %p6;
	selp.f32 	%f32, 0fC1B80000, 0f00000000, %p6;
	mov.b32 	%r10, %f31;
	add.s32 	%r11, %r10, -1059760811;
	and.b32  	%r12, %r11, -8388608;
	sub.s32 	%r13, %r10, %r12;
	mov.b32 	%f33, %r13;
	cvt.rn.f32.s32 	%f34, %r12;
	fma.rn.f32 	%f35, %f34, 0f34000000, %f32;
	add.f32 	%f36, %f33, 0fBF800000;
	fma.rn.f32 	%f37, %f36, 0fBE055027, 0f3E1039F6;
	fma.rn.f32 	%f38, %f37, %f36, 0fBDF8CDCC;
	fma.rn.f32 	%f39, %f38, %f36, 0f3E0F2955;
	fma.rn.f32 	%f40, %f39, %f36, 0fBE2AD8B9;
	fma.rn.f32 	%f41, %f40, %f36, 0f3E4CED0B;
	fma.rn.f32 	%f42, %f41, %f36, 0fBE7FFF22;
	fma.rn.f32 	%f43, %f42, %f36, 0f3EAAAA78;
	fma.rn.f32 	%f44, %f43, %f36, 0fBF000000;
	mul.f32 	%f45, %f36, %f44;
	fma.rn.f32 	%f46, %f45, %f36, %f36;
	fma.rn.f32 	%f47, %f35, 0f3F317218, %f46;
	setp.gt.u32 	%p7, %r10, 2139095039;
	fma.rn.f32 	%f48, %f31, 0f7F800000, 0f7F800000;
	selp.f32 	%f49, %f48, %f47, %p7;
	setp.eq.f32 	%p8, %f31, 0f00000000;
	selp.f32 	%f50, 0fFF800000, %f49, %p8;
	div.rn.f32 	%f51, %f29, %f50;
	mul.f32 	%f52, %f51, 0f41F80000;
	max.f32 	%f53, %f52, 0f00000000;
	min.f32 	%f54, %f53, 0f41F80000;
	cvt.rzi.u32.f32 	%r14, %f54;
	add.s64 	%rd14, %rd9, %rd11;
	st.global.u8 	[%rd14], %r14;
	shl.b32 	%r15, %r14, 2;
	cvt.u64.u32 	%rd15, %r15;
	and.b64  	%rd16, %rd15, 1020;
	add.s64 	%rd17, %rd10, %rd16;
	atom.global.add.u32 	%r16, [%rd17], 1;
$L__BB3_2:
	ret;

}
	// .globl	_Z5scalePfPhPiS_S_S1_i
.visible .entry _Z5scalePfPhPiS_S_S1_i(
	.param .u64 .ptr .align 1 _Z5scalePfPhPiS_S_S1_i_param_0,
	.param .u64 .ptr .align 1 _Z5scalePfPhPiS_S_S1_i_param_1,
	.param .u64 .ptr .align 1 _Z5scalePfPhPiS_S_S1_i_param_2,
	.param .u64 .ptr .align 1 _Z5scalePfPhPiS_S_S1_i_param_3,
	.param .u64 .ptr .align 1 _Z5scalePfPhPiS_S_S1_i_param_4,
	.param .u64 .ptr .align 1 _Z5scalePfPhPiS_S_S1_i_param_5,
	.param .u32 _Z5scalePfPhPiS_S_S1_i_param_6
)
{
	.reg .pred 	%p<3>;
	.reg .b32 	%r<10>;
	.reg .b32 	%f<12>;
	.reg .b64 	%rd<22>;
	.reg .b64 	%fd<3>;

	ld.param.u64 	%rd1, [_Z5scalePfPhPiS_S_S1_i_param_0];
	ld.param.u64 	%rd2, [_Z5scalePfPhPiS_S_S1_i_param_1];
	ld.param.u64 	%rd3, [_Z5scalePfPhPiS_S_S1_i_param_2];
	ld.param.u64 	%rd4, [_Z5scalePfPhPiS_S_S1_i_param_3];
	ld.param.u64 	%rd5, [_Z5scalePfPhPiS_S_S1_i_param_4];
	ld.param.u64 	%rd6, [_Z5scalePfPhPiS_S_S1_i_param_5];
	ld.param.u32 	%r2, [_Z5scalePfPhPiS_S_S1_i_param_6];
	mov.u32 	%r3, %tid.x;
	mov.u32 	%r4, %ctaid.x;
	mov.u32 	%r5, %ntid.x;
	mad.lo.s32 	%r1, %r4, %r5, %r3;
	setp.ge.s32 	%p1, %r1, %r2;
	@%p1 bra 	$L__BB4_2;
	cvta.to.global.u64 	%rd7, %rd5;
	cvta.to.global.u64 	%rd8, %rd4;
	cvta.to.global.u64 	%rd9, %rd3;
	cvta.to.global.u64 	%rd10, %rd1;
	cvta.to.global.u64 	%rd11, %rd2;
	cvta.to.global.u64 	%rd12, %rd6;
	ld.global.f32 	%f1, [%rd7];
	ld.global.f32 	%f2, [%rd8];
	sub.f32 	%f3, %f1, %f2;
	setp.eq.f32 	%p2, %f3, 0f00000000;
	cvt.f64.f32 	%fd1, %f3;
	add.f64 	%fd2, %fd1, 0d3EE4F8B588E368F1;
	cvt.rn.f32.f64 	%f4, %fd2;
	selp.f32 	%f5, %f4, %f3, %p2;
	cvt.s64.s32 	%rd13, %r1;
	mul.wide.s32 	%rd14, %r1, 4;
	add.s64 	%rd15, %rd9, %rd14;
	ld.global.u32 	%r6, [%rd15];
	mul.wide.s32 	%rd16, %r6, 4;
	add.s64 	%rd17, %rd10, %rd16;
	ld.global.f32 	%f6, [%rd17];
	sub.f32 	%f7, %f6, %f2;
	div.rn.f32 	%f8, %f7, %f5;
	mul.f32 	%f9, %f8, 0f41F80000;
	max.f32 	%f10, %f9, 0f00000000;
	min.f32 	%f11, %f10, 0f41F80000;
	cvt.rzi.u32.f32 	%r7, %f11;
	add.s64 	%rd18, %rd11, %rd13;
	st.global.u8 	[%rd18], %r7;
	shl.b32 	%r8, %r7, 2;
	cvt.u64.u32 	%rd19, %r8;
	and.b64  	%rd20, %rd19, 1020;
	add.s64 	%rd21, %rd12, %rd20;
	atom.global.add.u32 	%r9, [%rd21], 1;
$L__BB4_2:
	ret;

}
	// .globl	_Z16findThresholdBinPiiS_S_S_
.visible .entry _Z16findThresholdBinPiiS_S_S_(
	.param .u64 .ptr .align 1 _Z16findThresholdBinPiiS_S_S__param_0,
	.param .u32 _Z16findThresholdBinPiiS_S_S__param_1,
	.param .u64 .ptr .align 1 _Z16findThresholdBinPiiS_S_S__param_2,
	.param .u64 .ptr .align 1 _Z16findThresholdBinPiiS_S_S__param_3,
	.param .u64 .ptr .align 1 _Z16findThresholdBinPiiS_S_S__param_4
)
{
	.reg .pred 	%p<7>;
	.reg .b32 	%r<27>;
	.reg .b64 	%rd<11>;
	// demoted variable
	.shared .align 4 .b8 _ZZ16findThresholdBinPiiS_S_S_E10prefix_sum[128];
	ld.param.u64 	%rd5, [_Z16findThresholdBinPiiS_S_S__param_0];
	ld.param.u32 	%r9, [_Z16findThresholdBinPiiS_S_S__param_1];
	ld.param.u64 	%rd6, [_Z16findThresholdBinPiiS_S_S__param_2];
	ld.param.u64 	%rd7, [_Z16findThresholdBinPiiS_S_S__param_3];
	ld.param.u64 	%rd8, [_Z16findThresholdBinPiiS_S_S__param_4];
	cvta.to.global.u64 	%rd9, %rd5;
	cvta.to.global.u64 	%rd1, %rd6;
	cvta.to.global.u64 	%rd2, %rd8;
	cvta.to.global.u64 	%rd3, %rd7;
	mov.b32 	%r10, 32;
	st.global.u32 	[%rd3], %r10;
	mov.b32 	%r11, 0;
	st.global.u32 	[%rd2], %r11;
	st.global.u32 	[%rd1], %r11;
	mov.u32 	%r1, %tid.x;
	setp.gt.u32 	%p1, %r1, 31;
	mul.wide.u32 	%rd10, %r1, 4;
	add.s64 	%rd4, %rd9, %rd10;
	shl.b32 	%r12, %r1, 2;
	mov.u32 	%r13, _ZZ16findThresholdBinPiiS_S_S_E10prefix_sum;
	add.s32 	%r2, %r13, %r12;
	@%p1 bra 	$L__BB5_2;
	ld.global.u32 	%r14, [%rd4];
	st.shared.u32 	[%r2], %r14;
$L__BB5_2:
	bar.sync 	0;
	mov.u32 	%r3, %ntid.x;
	setp.lt.u32 	%p2, %r3, 2;
	@%p2 bra 	$L__BB5_7;
	mov.b32 	%r25, 1;
$L__BB5_4:
	setp.lt.u32 	%p3, %r1, %r25;
	mov.b32 	%r26, 0;
	@%p3 bra 	$L__BB5_6;
	sub.s32 	%r17, %r1, %r25;
	shl.b32 	%r18, %r17, 2;
	add.s32 	%r20, %r13, %r18;
	ld.shared.u32 	%r26, [%r20];
$L__BB5_6:
	bar.sync 	0;
	ld.shared.u32 	%r21, [%r2];
	add.s32 	%r22, %r21, %r26;
	st.shared.u32 	[%r2], %r22;
	bar.sync 	0;
	shl.b32 	%r25, %r25, 1;
	setp.lt.u32 	%p4, %r25, %r3;
	@%p4 bra 	$L__BB5_4;
$L__BB5_7:
	setp.gt.u32 	%p5, %r1, 31;
	@%p5 bra 	$L__BB5_10;
	ld.shared.u32 	%r8, [%r2];
	setp.lt.s32 	%p6, %r8, %r9;
	@%p6 bra 	$L__BB5_10;
	atom.global.min.s32 	%r23, [%rd3], %r1;
	ld.global.u32 	%r24, [%rd4];
	st.global.u32 	[%rd2], %r24;
	st.global.u32 	[%rd1], %r8;
$L__BB5_10:
	ret;

}
	// .globl	_Z20filterByThresholdBinPhPiS0_S0_S0_ii
.visible .entry _Z20filterByThresholdBinPhPiS0_S0_S0_ii(
	.param .u64 .ptr .align 1 _Z20filterByThresholdBinPhPiS0_S0_S0_ii_param_0,
	.param .u64 .ptr .align 1 _Z20filterByThresholdBinPhPiS0_S0_S0_ii_param_1,
	.param .u64 .ptr .align 1 _Z20filterByThresholdBinPhPiS0_S0_S0_ii_param_2,
	.param .u64 .ptr .align 1 _Z20filterByThresholdBinPhPiS0_S0_S0_ii_param_3,
	.param .u64 .ptr .align 1 _Z20filterByThresholdBinPhPiS0_S0_S0_ii_param_4,
	.param .u32 _Z20filterByThresholdBinPhPiS0_S0_S0_ii_param_5,
	.param .u32 _Z20filterByThresholdBinPhPiS0_S0_S0_ii_param_6
)
{
	.reg .pred 	%p<3>;
	.reg .b32 	%r<12>;
	.reg .b64 	%rd<17>;

	ld.param.u64 	%rd1, [_Z20filterByThresholdBinPhPiS0_S0_S0_ii_param_0];
	ld.param.u64 	%rd2, [_Z20filterByThresholdBinPhPiS0_S0_S0_ii_param_1];
	ld.param.u64 	%rd3, [_Z20filterByThresholdBinPhPiS0_S0_S0_ii_param_2];
	ld.param.u64 	%rd4, [_Z20filterByThresholdBinPhPiS0_S0_S0_ii_param_3];
	ld.param.u64 	%rd5, [_Z20filterByThresholdBinPhPiS0_S0_S0_ii_param_4];
	ld.param.u32 	%r2, [_Z20filterByThresholdBinPhPiS0_S0_S0_ii_param_5];
	ld.param.u32 	%r3, [_Z20filterByThresholdBinPhPiS0_S0_S0_ii_param_6];
	mov.u32 	%r4, %tid.x;
	mov.u32 	%r5, %ctaid.x;
	mov.u32 	%r6, %ntid.x;
	mad.lo.s32 	%r1, %r5, %r6, %r4;
	setp.ge.s32 	%p1, %r1, %r3;
	@%p1 bra 	$L__BB6_3;
	cvta.to.global.u64 	%rd6, %rd1;
	cvta.to.global.u64 	%rd7, %rd5;
	cvt.s64.s32 	%rd8, %r1;
	add.s64 	%rd9, %rd6, %rd8;
	ld.global.u8 	%r7, [%rd9];
	ld.global.u32 	%r8, [%rd7];
	setp.le.s32 	%p2, %r8, %r7;
	@%p2 bra 	$L__BB6_3;
	cvta.to.global.u64 	%rd10, %rd4;
	atom.global.add.u32 	%r9, [%rd10], 1;
	cvta.to.global.u64 	%rd11, %rd3;
	mul.wide.s32 	%rd12, %r1, 4;
	add.s64 	%rd13, %rd11, %rd12;
	ld.global.u32 	%r10, [%rd13];
	add.s32 	%r11, %r9, %r2;
	cvta.to.global.u64 	%rd14, %rd2;
	mul.wide.s32 	%rd15, %r11, 4;
	add.s64 	%rd16, %rd14, %rd15;
	st.global.u32 	[%rd16], %r10;
$L__BB6_3:
	ret;

}
	// .globl	_Z17filterByScaledBinPhPiS0_S0_i
.visible .entry _Z17filterByScaledBinPhPiS0_S0_i(
	.param .u64 .ptr .align 1 _Z17filterByScaledBinPhPiS0_S0_i_param_0,
	.param .u64 .ptr .align 1 _Z17filterByScaledBinPhPiS0_S0_i_param_1,
	.param .u64 .ptr .align 1 _Z17filterByScaledBinPhPiS0_S0_i_param_2,
	.param .u64 .ptr .align 1 _Z17filterByScaledBinPhPiS0_S0_i_param_3,
	.param .u32 _Z17filterByScaledBinPhPiS0_S0_i_param_4
)
{
	.reg .pred 	%p<3>;
	.reg .b32 	%r<10>;
	.reg .b64 	%rd<15>;

	ld.param.u64 	%rd1, [_Z17filterByScaledBinPhPiS0_S0_i_param_0];
	ld.param.u64 	%rd2, [_Z17filterByScaledBinPhPiS0_S0_i_param_1];
	ld.param.u64 	%rd3, [_Z17filterByScaledBinPhPiS0_S0_i_param_2];
	ld.param.u64 	%rd4, [_Z17filterByScaledBinPhPiS0_S0_i_param_3];
	ld.param.u32 	%r2, [_Z17filterByScaledBinPhPiS0_S0_i_param_4];
	mov.u32 	%r3, %tid.x;
	mov.u32 	%r4, %ctaid.x;
	mov.u32 	%r5, %ntid.x;
	mad.lo.s32 	%r1, %r4, %r5, %r3;
	setp.ge.s32 	%p1, %r1, %r2;
	@%p1 bra 	$L__BB7_3;
	cvta.to.global.u64 	%rd5, %rd1;
	cvta.to.global.u64 	%rd6, %rd4;
	cvt.s64.s32 	%rd7, %r1;
	add.s64 	%rd8, %rd5, %rd7;
	ld.global.u8 	%r6, [%rd8];
	ld.global.u32 	%r7, [%rd6];
	setp.ne.s32 	%p2, %r7, %r6;
	@%p2 bra 	$L__BB7_3;
	cvta.to.global.u64 	%rd9, %rd2;
	cvta.to.global.u64 	%rd10, %rd3;
	atom.global.add.u32 	%r8, [%rd10], 1;
	mul.wide.s32 	%rd11, %r1, 4;
	add.s64 	%rd12, %rd9, %rd11;
	ld.global.u32 	%r9, [%rd12];
	mul.wide.s32 	%rd13, %r8, 4;
	add.s64 	%rd14, %rd9, %rd13;
	st.global.u32 	[%rd14], %r9;
$L__BB7_3:
	ret;

}
	// .globl	_Z9filterByKPhPiS0_S0_iS0_ii
.visible .entry _Z9filterByKPhPiS0_S0_iS0_ii(
	.param .u64 .ptr .align 1 _Z9filterByKPhPiS0_S0_iS0_ii_param_0,
	.param .u64 .ptr .align 1 _Z9filterByKPhPiS0_S0_iS0_ii_param_1,
	.param .u64 .ptr .align 1 _Z9filterByKPhPiS0_S0_iS0_ii_param_2,
	.param .u64 .ptr .align 1 _Z9filterByKPhPiS0_S0_iS0_ii_param_3,
	.param .u32 _Z9filterByKPhPiS0_S0_iS0_ii_param_4,
	.param .u64 .ptr .align 1 _Z9filterByKPhPiS0_S0_iS0_ii_param_5,
	.param .u32 _Z9filterByKPhPiS0_S0_iS0_ii_param_6,
	.param .u32 _Z9filterByKPhPiS0_S0_iS0_ii_param_7
)
{
	.reg .pred 	%p<4>;
	.reg .b32 	%r<14>;
	.reg .b64 	%rd<17>;

	ld.param.u64 	%rd2, [_Z9filterByKPhPiS0_S0_iS0_ii_param_0];
	ld.param.u64 	%rd3, [_Z9filterByKPhPiS0_S0_iS0_ii_param_1];
	ld.param.u64 	%rd4, [_Z9filterByKPhPiS0_S0_iS0_ii_param_2];
	ld.param.u64 	%rd6, [_Z9filterByKPhPiS0_S0_iS0_ii_param_3];
	ld.param.u32 	%r2, [_Z9filterByKPhPiS0_S0_iS0_ii_param_4];
	ld.param.u64 	%rd5, [_Z9filterByKPhPiS0_S0_iS0_ii_param_5];
	ld.param.u32 	%r3, [_Z9filterByKPhPiS0_S0_iS0_ii_param_6];
	ld.param.u32 	%r4, [_Z9filterByKPhPiS0_S0_iS0_ii_param_7];
	cvta.to.global.u64 	%rd1, %rd6;
	mov.u32 	%r5, %tid.x;
	mov.u32 	%r6, %ctaid.x;
	mov.u32 	%r7, %ntid.x;
	mad.lo.s32 	%r1, %r6, %r7, %r5;
	setp.ge.s32 	%p1, %r1, %r4;
	@%p1 bra 	$L__BB8_4;
	cvta.to.global.u64 	%rd7, %rd2;
	cvta.to.global.u64 	%rd8, %rd5;
	cvt.s64.s32 	%rd9, %r1;
	add.s64 	%rd10, %rd7, %rd9;
	ld.global.u8 	%r8, [%rd10];
	ld.global.u32 	%r9, [%rd8];
	setp.lt.s32 	%p2, %r9, %r8;
	@%p2 bra 	$L__BB8_4;
	ld.global.u32 	%r10, [%rd1];
	setp.gt.s32 	%p3, %r10, %r2;
	@%p3 bra 	$L__BB8_4;
	atom.global.add.u32 	%r11, [%rd1], 1;
	cvta.to.global.u64 	%rd11, %rd4;
	mul.wide.s32 	%rd12, %r1, 4;
	add.s64 	%rd13, %rd11, %rd12;
	ld.global.u32 	%r12, [%rd13];
	add.s32 	%r13, %r11, %r3;
	cvta.to.global.u64 	%rd14, %rd3;
	mul.wide.s32 	%rd15, %r13, 4;
	add.s64 	%rd16, %rd14, %rd15;
	st.global.u32 	[%rd16], %r12;
$L__BB8_4:
	ret;

}


// ===== COMPILED SASS (sm_100) =====

	.target	sm_100

	.elftype	@"ET_EXEC"


//--------------------- .note.nv.tkinfo           --------------------------
	.section	.note.nv.tkinfo,"",@"SHT_NOTE"
	.sectionflags	@"SHF_NOTE_NV_TKINFO"
	.tkinfo
        /*0018*/ 	.word	0x00000002
        /*0030*/ 	.string	""
        /*0030*/ 	.string	"ptxas"
        /*0030*/ 	.string	"Cuda compilation tools, release 13.0, V13.0.88"
        /*0030*/ 	.string	"Build cuda_13.0.r13.0/compiler.36424714_0"
        /*0030*/ 	.string	"-arch sm_100 -m 64 "



//--------------------- .note.nv.cuinfo           --------------------------
	.section	.note.nv.cuinfo,"",@"SHT_NOTE"
	.sectionflags	@"SHF_NOTE_NV_CUINFO"
        /*0018*/ 	.short	0x0002
        /*001a*/ 	.short	0x0064
        /*001c*/ 	.short	0x0082
	.zero		2


//--------------------- .nv.info                  --------------------------
	.section	.nv.info,"",@"SHT_CUDA_INFO"
	.align	4


	//----- nvinfo : EIATTR_REGCOUNT
	.align		4
        /*0000*/ 	.byte	0x04, 0x2f
        /*0002*/ 	.short	(.L_1 - .L_0)
	.align		4
.L_0:
        /*0004*/ 	.word	index@(_Z9initIndexPi)
        /*0008*/ 	.word	0x00000008


	//----- nvinfo : EIATTR_FRAME_SIZE
	.align		4
.L_1:
        /*000c*/ 	.byte	0x04, 0x11
        /*000e*/ 	.short	(.L_3 - .L_2)
	.align		4
.L_2:
        /*0010*/ 	.word	index@(_Z9initIndexPi)
        /*0014*/ 	.word	0x00000000


	//----- nvinfo : EIATTR_REGCOUNT
	.align		4
.L_3:
        /*0018*/ 	.byte	0x04, 0x2f
        /*001a*/ 	.short	(.L_5 - .L_4)
	.align		4
.L_4:
        /*001c*/ 	.word	index@(_Z10findMinMaxPfS_S_i)
        /*0020*/ 	.word	0x0000000e


	//----- nvinfo : EIATTR_FRAME_SIZE
	.align		4
.L_5:
        /*0024*/ 	.byte	0x04, 0x11
        /*0026*/ 	.short	(.L_7 - .L_6)
	.align		4
.L_6:
        /*0028*/ 	.word	index@(_Z10findMinMaxPfS_S_i)
        /*002c*/ 	.word	0x00000000


	//----- nvinfo : EIATTR_REGCOUNT
	.align		4
.L_7:
        /*0030*/ 	.byte	0x04, 0x2f
        /*0032*/ 	.short	(.L_9 - .L_8)
	.align		4
.L_8:
        /*0034*/ 	.word	index@(_Z14ReverseScalingPfS_Pii)
        /*0038*/ 	.word	0x00000018


	//----- nvinfo : EIATTR_FRAME_SIZE
	.align		4
.L_9:
        /*003c*/ 	.byte	0x04, 0x11
        /*003e*/ 	.short	(.L_11 - .L_10)
	.align		4
.L_10:
        /*0040*/ 	.word	index@($__internal_2_$__cuda_sm3x_div_rn_noftz_f32_slowpath)
        /*0044*/ 	.word	0x00000000


	//----- nvinfo : EIATTR_FRAME_SIZE
	.align		4
.L_11:
        /*0048*/ 	.byte	0x04, 0x11
        /*004a*/ 	.short	(.L_13 - .L_12)
	.align		4
.L_12:
        /*004c*/ 	.word	index@(_Z14ReverseScalingPfS_Pii)
        /*0050*/ 	.word	0x00000000


	//----- nvinfo : EIATTR_REGCOUNT
	.align		4
.L_13:
        /*0054*/ 	.byte	0x04, 0x2f
        /*0056*/ 	.short	(.L_15 - .L_14)
	.align		4
.L_14:
        /*0058*/ 	.word	index@(_Z15scaleToLogRangePfPhS_S_Pii)
        /*005c*/ 	.word	0x00000010


	//----- nvinfo : EIATTR_FRAME_SIZE
	.align		4
.L_15:
        /*0060*/ 	.byte	0x04, 0x11
        /*0062*/ 	.short	(.L_17 - .L_16)
	.align		4
.L_16:
        /*0064*/ 	.word	index@($__internal_1_$__cuda_sm3x_div_rn_noftz_f32_slowpath)
        /*0068*/ 	.word	0x00000000


	//----- nvinfo : EIATTR_FRAME_SIZE
	.align		4
.L_17:
        /*006c*/ 	.byte	0x04, 0x11
        /*006e*/ 	.short	(.L_19 - .L_18)
	.align		4
.L_18:
        /*0070*/ 	.word	index@(_Z15scaleToLogRangePfPhS_S_Pii)
        /*0074*/ 	.word	0x00000000


	//----- nvinfo : EIATTR_REGCOUNT
	.align		4
.L_19:
        /*0078*/ 	.byte	0x04, 0x2f
        /*007a*/ 	.short	(.L_21 - .L_20)
	.align		4
.L_20:
        /*007c*/ 	.word	index@(_Z5scalePfPhPiS_S_S1_i)
        /*0080*/ 	.word	0x00000010


	//----- nvinfo : EIATTR_FRAME_SIZE
	.align		4
.L_21:
        /*0084*/ 	.byte	0x04, 0x11
        /*0086*/ 	.short	(.L_23 - .L_22)
	.align		4
.L_22:
        /*0088*/ 	.word	index@($__internal_0_$__cuda_sm3x_div_rn_noftz_f32_slowpath)
        /*008c*/ 	.word	0x00000000


	//----- nvinfo : EIATTR_FRAME_SIZE
	.align		4
.L_23:
        /*0090*/ 	.byte	0x04, 0x11
        /*0092*/ 	.short	(.L_25 - .L_24)
	.align		4
.L_24:
        /*0094*/ 	.word	index@(_Z5scalePfPhPiS_S_S1_i)
        /*0098*/ 	.word	0x00000000


	//----- nvinfo : EIATTR_REGCOUNT
	.align		4
.L_25:
        /*009c*/ 	.byte	0x04, 0x2f
        /*009e*/ 	.short	(.L_27 - .L_26)
	.align		4
.L_26:
        /*00a0*/ 	.word	index@(_Z16findThresholdBinPiiS_S_S_)
        /*00a4*/ 	.word	0x00000012


	//----- nvinfo : EIATTR_FRAME_SIZE
	.align		4
.L_27:
        /*00a8*/ 	.byte	0x04, 0x11
        /*00aa*/ 	.short	(.L_29 - .L_28)
	.align		4
.L_28:
        /*00ac*/ 	.word	index@(_Z16findThresholdBinPiiS_S_S_)
        /*00b0*/ 	.word	0x00000000


	//----- nvinfo : EIATTR_REGCOUNT
	.align		4
.L_29:
        /*00b4*/ 	.byte	0x04, 0x2f
        /*00b6*/ 	.short	(.L_31 - .L_30)
	.align		4
.L_30:
        /*00b8*/ 	.word	index@(_Z20filterByThresholdBinPhPiS0_S0_S0_ii)
        /*00bc*/ 	.word	0x0000000e


	//----- nvinfo : EIATTR_FRAME_SIZE
	.align		4
.L_31:
        /*00c0*/ 	.byte	0x04, 0x11
        /*00c2*/ 	.short	(.L_33 - .L_32)
	.align		4
.L_32:
        /*00c4*/ 	.word	index@(_Z20filterByThresholdBinPhPiS0_S0_S0_ii)
        /*00c8*/ 	.word	0x00000000


	//----- nvinfo : EIATTR_REGCOUNT
	.align		4
.L_33:
        /*00cc*/ 	.byte	0x04, 0x2f
        /*00ce*/ 	.short	(.L_35 - .L_34)
	.align		4
.L_34:
        /*00d0*/ 	.word	index@(_Z17filterByScaledBinPhPiS0_S0_i)
        /*00d4*/ 	.word	0x0000000e


	//----- nvinfo : EIATTR_FRAME_SIZE
	.align		4
.L_35:
        /*00d8*/ 	.byte	0x04, 0x11
        /*00da*/ 	.short	(.L_37 - .L_36)
	.align		4
.L_36:
        /*00dc*/ 	.word	index@(_Z17filterByScaledBinPhPiS0_S0_i)
        /*00e0*/ 	.word	0x00000000


	//----- nvinfo : EIATTR_REGCOUNT
	.align		4
.L_37:
        /*00e4*/ 	.byte	0x04, 0x2f
        /*00e6*/ 	.short	(.L_39 - .L_38)
	.align		4
.L_38:
        /*00e8*/ 	.word	index@(_Z9filterByKPhPiS0_S0_iS0_ii)
        /*00ec*/ 	.word	0x0000000e


	//----- nvinfo : EIATTR_FRAME_SIZE
	.align		4
.L_39:
        /*00f0*/ 	.byte	0x04, 0x11
        /*00f2*/ 	.short	(.L_41 - .L_40)
	.align		4
.L_40:
        /*00f4*/ 	.word	index@(_Z9filterByKPhPiS0_S0_iS0_ii)
        /*00f8*/ 	.word	0x00000000


	//----- nvinfo : EIATTR_MIN_STACK_SIZE
	.align		4
.L_41:
        /*00fc*/ 	.byte	0x04, 0x12
        /*00fe*/ 	.short	(.L_43 - .L_42)
	.align		4
.L_42:
        /*0100*/ 	.word	index@(_Z9filterByKPhPiS0_S0_iS0_ii)
        /*0104*/ 	.word	0x00000000


	//----- nvinfo : EIATTR_MIN_STACK_SIZE
	.align		4
.L_43:
        /*0108*/ 	.byte	0x04, 0x12
        /*010a*/ 	.short	(.L_45 - .L_44)
	.align		4
.L_44:
        /*010c*/ 	.word	index@(_Z17filterByScaledBinPhPiS0_S0_i)
        /*0110*/ 	.word	0x00000000


	//----- nvinfo : EIATTR_MIN_STACK_SIZE
	.align		4
.L_45:
        /*0114*/ 	.byte	0x04, 0x12
        /*0116*/ 	.short	(.L_47 - .L_46)
	.align		4
.L_46:
        /*0118*/ 	.word	index@(_Z20filterByThresholdBinPhPiS0_S0_S0_ii)
        /*011c*/ 	.word	0x00000000


	//----- nvinfo : EIATTR_MIN_STACK_SIZE
	.align		4
.L_47:
        /*0120*/ 	.byte	0x04, 0x12
        /*0122*/ 	.short	(.L_49 - .L_48)
	.align		4
.L_48:
        /*0124*/ 	.word	index@(_Z16findThresholdBinPiiS_S_S_)
        /*0128*/ 	.word	0x00000000


	//----- nvinfo : EIATTR_MIN_STACK_SIZE
	.align		4
.L_49:
        /*012c*/ 	.byte	0x04, 0x12
        /*012e*/ 	.short	(.L_51 - .L_50)
	.align		4
.L_50:
        /*0130*/ 	.word	index@(_Z5scalePfPhPiS_S_S1_i)
        /*0134*/ 	.word	0x00000000


	//----- nvinfo : EIATTR_MIN_STACK_SIZE
	.align		4
.L_51:
        /*0138*/ 	.byte	0x04, 0x12
        /*013a*/ 	.short	(.L_53 - .L_52)
	.align		4
.L_52:
        /*013c*/ 	.word	index@(_Z15scaleToLogRangePfPhS_S_Pii)
        /*0140*/ 	.word	0x00000000


	//----- nvinfo : EIATTR_MIN_STACK_SIZE
	.align		4
.L_53:
        /*0144*/ 	.byte	0x04, 0x12
        /*0146*/ 	.short	(.L_55 - .L_54)
	.align		4
.L_54:
        /*0148*/ 	.word	index@(_Z14ReverseScalingPfS_Pii)
        /*014c*/ 	.word	0x00000000


	//----- nvinfo : EIATTR_MIN_STACK_SIZE
	.align		4
.L_55:
        /*0150*/ 	.byte	0x04, 0x12
        /*0152*/ 	.short	(.L_57 - .L_56)
	.align		4
.L_56:
        /*0154*/ 	.word	index@(_Z10findMinMaxPfS_S_i)
        /*0158*/ 	.word	0x00000000


	//----- nvinfo : EIATTR_MIN_STACK_SIZE
	.align		4
.L_57:
        /*015c*/ 	.byte	0x04, 0x12
        /*015e*/ 	.short	(.L_59 - .L_58)
	.align		4
.L_58:
        /*0160*/ 	.word	index@(_Z9initIndexPi)
        /*0164*/ 	.word	0x00000000
.L_59:


//--------------------- .nv.compat                --------------------------
	.section	.nv.compat,"",@"SHT_CUDA_COMPAT_INFO"
	.align	4
        /*0000*/ 	.byte	0x02, 0x09, 0x00, 0x00, 0x02, 0x02, 0x01, 0x00, 0x02, 0x05, 0x05, 0x00, 0x03, 0x07, 0x01, 0x01
        /*0010*/ 	.byte	0x02, 0x03, 0x00, 0x00, 0x02, 0x06, 0x01, 0x00, 0x04, 0x0b, 0x08, 0x00, 0x01, 0x00, 0x00, 0x00
        /*0020*/ 	.byte	0x00, 0x00, 0x00, 0x00


//--------------------- .nv.info._Z9filterByKPhPiS0_S0_iS0_ii --------------------------
	.section	.nv.info._Z9filterByKPhPiS0_S0_iS0_ii,"",@"SHT_CUDA_INFO"
	.sectionflags	@""
	.align	4


	//----- nvinfo : EIATTR_CUDA_API_VERSION
	.align		4
        /*0000*/ 	.byte	0x04, 0x37
        /*0002*/ 	.short	(.L_61 - .L_60)
.L_60:
        /*0004*/ 	.word	0x00000082


	//----- nvinfo : EIATTR_KPARAM_INFO
	.align		4
.L_61:
        /*0008*/ 	.byte	0x04, 0x17
        /*000a*/ 	.short	(.L_63 - .L_62)
.L_62:
        /*000c*/ 	.word	0x00000000
        /*0010*/ 	.short	0x0007
        /*0012*/ 	.short	0x0034
        /*0014*/ 	.byte	0x00, 0xf0, 0x11, 0x00


	//----- nvinfo : EIATTR_KPARAM_INFO
	.align		4
.L_63:
        /*0018*/ 	.byte	0x04, 0x17
        /*001a*/ 	.short	(.L_65 - .L_64)
.L_64:
        /*001c*/ 	.word	0x00000000
        /*0020*/ 	.short	0x0006
        /*0022*/ 	.short	0x0030
        /*0024*/ 	.byte	0x00, 0xf0, 0x11, 0x00


	//----- nvinfo : EIATTR_KPARAM_INFO
	.align		4
.L_65:
        /*0028*/ 	.byte	0x04, 0x17
        /*002a*/ 	.short	(.L_67 - .L_66)
.L_66:
        /*002c*/ 	.word	0x00000000
        /*0030*/ 	.short	0x0005
        /*0032*/ 	.short	0x0028
        /*0034*/ 	.byte	0x00, 0xf5, 0x21, 0x00


	//----- nvinfo : EIATTR_KPARAM_INFO
	.align		4
.L_67:
        /*0038*/ 	.byte	0x04, 0x17
        /*003a*/ 	.short	(.L_69 - .L_68)
.L_68:
        /*003c*/ 	.word	0x00000000
        /*0040*/ 	.short	0x0004
        /*0042*/ 	.short	0x0020
        /*0044*/ 	.byte	0x00, 0xf0, 0x11, 0x00


	//----- nvinfo : EIATTR_KPARAM_INFO
	.align		4
.L_69:
        /*0048*/ 	.byte	0x04, 0x17
        /*004a*/ 	.short	(.L_71 - .L_70)
.L_70:
        /*004c*/ 	.word	0x00000000
        /*0050*/ 	.short	0x0003
        /*0052*/ 	.short	0x0018
        /*0054*/ 	.byte	0x00, 0xf5, 0x21, 0x00


	//----- nvinfo : EIATTR_KPARAM_INFO
	.align		4
.L_71:
        /*0058*/ 	.byte	0x04, 0x17
        /*005a*/ 	.short	(.L_73 - .L_72)
.L_72:
        /*005c*/ 	.word	0x00000000
        /*0060*/ 	.short	0x0002
        /*0062*/ 	.short	0x0010
        /*0064*/ 	.byte	0x00, 0xf5, 0x21, 0x00


	//----- nvinfo : EIATTR_KPARAM_INFO
	.align		4
.L_73:
        /*0068*/ 	.byte	0x04, 0x17
        /*006a*/ 	.short	(.L_75 - .L_74)
.L_74:
        /*006c*/ 	.word	0x00000000
        /*0070*/ 	.short	0x0001
        /*0072*/ 	.short	0x0008
        /*0074*/ 	.byte	0x00, 0xf5, 0x21, 0x00


	//----- nvinfo : EIATTR_KPARAM_INFO
	.align		4
.L_75:
        /*0078*/ 	.byte	0x04, 0x17
        /*007a*/ 	.short	(.L_77 - .L_76)
.L_76:
        /*007c*/ 	.word	0x00000000
        /*0080*/ 	.short	0x0000
        /*0082*/ 	.short	0x0000
        /*0084*/ 	.byte	0x00, 0xf5, 0x21, 0x00


	//----- nvinfo : EIATTR_SPARSE_MMA_MASK
	.align		4
.L_77:
        /*0088*/ 	.byte	0x03, 0x50
        /*008a*/ 	.short	0x0000


	//----- nvinfo : EIATTR_MAXREG_COUNT
	.align		4
        /*008c*/ 	.byte	0x03, 0x1b
        /*008e*/ 	.short	0x00ff


	//----- nvinfo : EIATTR_MERCURY_ISA_VERSION
	.align		4
        /*0090*/ 	.byte	0x03, 0x5f
        /*0092*/ 	.short	0x0101


	//----- nvinfo : EIATTR_INT_WARP_WIDE_INSTR_OFFSETS
	.align		4
        /*0094*/ 	.byte	0x04, 0x31
        /*0096*/ 	.short	(.L_79 - .L_78)


	//   ....[0]....
.L_78:
        /*0098*/ 	.word	0x00000170


	//   ....[1]....
        /*009c*/ 	.word	0x00000240


	//----- nvinfo : EIATTR_VRC_CTA_INIT_COUNT
	.align		4
.L_79:
        /*00a0*/ 	.byte	0x02, 0x4a
	.zero		1
	.zero		1


	//----- nvinfo : EIATTR_EXIT_INSTR_OFFSETS
	.align		4
        /*00a4*/ 	.byte	0x04, 0x1c
        /*00a6*/ 	.short	(.L_81 - .L_80)


	//   ....[0]....
.L_80:
        /*00a8*/ 	.word	0x00000070


	//   ....[1]....
        /*00ac*/ 	.word	0x00000100


	//   ....[2]....
        /*00b0*/ 	.word	0x00000150


	//   ....[3]....
        /*00b4*/ 	.word	0x00000280


	//----- nvinfo : EIATTR_CBANK_PARAM_SIZE
	.align		4
.L_81:
        /*00b8*/ 	.byte	0x03, 0x19
        /*00ba*/ 	.short	0x0038


	//----- nvinfo : EIATTR_PARAM_CBANK
	.align		4
        /*00bc*/ 	.byte	0x04, 0x0a
        /*00be*/ 	.short	(.L_83 - .L_82)
	.align		4
.L_82:
        /*00c0*/ 	.word	index@(.nv.constant0._Z9filterByKPhPiS0_S0_iS0_ii)
        /*00c4*/ 	.short	0x0380
        /*00c6*/ 	.short	0x0038


	//----- nvinfo : EIATTR_SW_WAR
	.align		4
.L_83:
        /*00c8*/ 	.byte	0x04, 0x36
        /*00ca*/ 	.short	(.L_85 - .L_84)
.L_84:
        /*00cc*/ 	.word	0x00000008
.L_85:


//--------------------- .nv.info._Z17filterByScaledBinPhPiS0_S0_i --------------------------
	.section	.nv.info._Z17filterByScaledBinPhPiS0_S0_i,"",@"SHT_CUDA_INFO"
	.sectionflags	@""
	.align	4


	//----- nvinfo : EIATTR_CUDA_API_VERSION
	.align		4
        /*0000*/ 	.byte	0x04, 0x37
        /*0002*/ 	.short	(.L_87 - .L_86)
.L_86:
        /*0004*/ 	.word	0x00000082


	//----- nvinfo : EIATTR_KPARAM_INFO
	.align		4
.L_87:
        /*0008*/ 	.byte	0x04, 0x17
        /*000a*/ 	.short	(.L_89 - .L_88)
.L_88:
        /*000c*/ 	.word	0x00000000
        /*0010*/ 	.short	0x0004
        /*0012*/ 	.short	0x0020
        /*0014*/ 	.byte	0x00, 0xf0, 0x11, 0x00


	//----- nvinfo : EIATTR_KPARAM_INFO
	.align		4
.L_89:
        /*0018*/ 	.byte	0x04, 0x17
        /*001a*/ 	.short	(.L_91 - .L_90)
.L_90:
        /*001c*/ 	.word	0x00000000
        /*0020*/ 	.short	0x0003
        /*0022*/ 	.short	0x0018
        /*0024*/ 	.byte	0x00, 0xf5, 0x21, 0x00


	//----- nvinfo : EIATTR_KPARAM_INFO
	.align		4
.L_91:
        /*0028*/ 	.byte	0x04, 0x17
        /*002a*/ 	.short	(.L_93 - .L_92)
.L_92:
        /*002c*/ 	.word	0x00000000
        /*0030*/ 	.short	0x0002
        /*0032*/ 	.short	0x0010
        /*0034*/ 	.byte	0x00, 0xf5, 0x21, 0x00


	//----- nvinfo : EIATTR_KPARAM_INFO
	.align		4
.L_93:
        /*0038*/ 	.byte	0x04, 0x17
        /*003a*/ 	.short	(.L_95 - .L_94)
.L_94:
        /*003c*/ 	.word	0x00000000
        /*0040*/ 	.short	0x0001
        /*0042*/ 	.short	0x0008
        /*0044*/ 	.byte	0x00, 0xf5, 0x21, 0x00


	//----- nvinfo : EIATTR_KPARAM_INFO
	.align		4
.L_95:
        /*0048*/ 	.byte	0x04, 0x17
        /*004a*/ 	.short	(.L_97 - .L_96)
.L_96:
        /*004c*/ 	.word	0x00000000
        /*0050*/ 	.short	0x0000
        /*0052*/ 	.short	0x0000
        /*0054*/ 	.byte	0x00, 0xf5, 0x21, 0x00


	//----- nvinfo : EIATTR_SPARSE_MMA_MASK
	.align		4
.L_97:
        /*0058*/ 	.byte	0x03, 0x50
        /*005a*/ 	.short	0x0000


	//----- nvinfo : EIATTR_MAXREG_COUNT
	.align		4
        /*005c*/ 	.byte	0x03, 0x1b
        /*005e*/ 	.short	0x00ff


	//----- nvinfo : EIATTR_MERCURY_ISA_VERSION
	.align		4
        /*0060*/ 	.byte	0x03, 0x5f
        /*0062*/ 	.short	0x0101


	//----- nvinfo : EIATTR_INT_WARP_WIDE_INSTR_OFFSETS
	.align		4
        /*0064*/ 	.byte	0x04, 0x31
        /*0066*/ 	.short	(.L_99 - .L_98)


	//   ....[0]....
.L_98:
        /*0068*/ 	.word	0x00000120


	//   ....[1]....
        /*006c*/ 	.word	0x000001e0


	//----- nvinfo : EIATTR_VRC_CTA_INIT_COUNT
	.align		4
.L_99:
        /*0070*/ 	.byte	0x02, 0x4a
	.zero		1
	.zero		1


	//----- nvinfo : EIATTR_EXIT_INSTR_OFFSETS
	.align		4
        /*0074*/ 	.byte	0x04, 0x1c
        /*0076*/ 	.short	(.L_101 - .L_100)


	//   ....[0]....
.L_100:
        /*0078*/ 	.word	0x00000070


	//   ....[1]....
        /*007c*/ 	.word	0x00000100


	//   ....[2]....
        /*0080*/ 	.word	0x00000220


	//----- nvinfo : EIATTR_CBANK_PARAM_SIZE
	.align		4
.L_101:
        /*0084*/ 	.byte	0x03, 0x19
        /*0086*/ 	.short	0x0024


	//----- nvinfo : EIATTR_PARAM_CBANK
	.align		4
        /*0088*/ 	.byte	0x04, 0x0a
        /*008a*/ 	.short	(.L_103 - .L_102)
	.align		4
.L_102:
        /*008c*/ 	.word	index@(.nv.constant0._Z17filterByScaledBinPhPiS0_S0_i)
        /*0090*/ 	.short	0x0380
        /*0092*/ 	.short	0x0024


	//----- nvinfo : EIATTR_SW_WAR
	.align		4
.L_103:
        /*0094*/ 	.byte	0x04, 0x36
        /*0096*/ 	.short	(.L_105 - .L_104)
.L_104:
        /*0098*/ 	.word	0x00000008
.L_105:


//--------------------- .nv.info._Z20filterByThresholdBinPhPiS0_S0_S0_ii --------------------------
	.section	.nv.info._Z20filterByThresholdBinPhPiS0_S0_S0_ii,"",@"SHT_CUDA_INFO"
	.sectionflags	@""
	.align	4


	//----- nvinfo : EIATTR_CUDA_API_VERSION
	.align		4
        /*0000*/ 	.byte	0x04, 0x37
        /*0002*/ 	.short	(.L_107 - .L_106)
.L_106:
        /*0004*/ 	.word	0x00000082


	//----- nvinfo : EIATTR_KPARAM_INFO
	.align		4
.L_107:
        /*0008*/ 	.byte	0x04, 0x17
        /*000a*/ 	.short	(.L_109 - .L_108)
.L_108:
        /*000c*/ 	.word	0x00000000
        /*0010*/ 	.short	0x0006
        /*0012*/ 	.short	0x002c
        /*0014*/ 	.byte	0x00, 0xf0, 0x11, 0x00


	//----- nvinfo : EIATTR_KPARAM_INFO
	.align		4
.L_109:
        /*0018*/ 	.byte	0x04, 0x17
        /*001a*/ 	.short	(.L_111 - .L_110)
.L_110:
        /*001c*/ 	.word	0x00000000
        /*0020*/ 	.short	0x0005
        /*0022*/ 	.short	0x0028
        /*0024*/ 	.byte	0x00, 0xf0, 0x11, 0x00


	//----- nvinfo : EIATTR_KPARAM_INFO
	.align		4
.L_111:
        /*0028*/ 	.byte	0x04, 0x17
        /*002a*/ 	.short	(.L_113 - .L_112)
.L_112:
        /*002c*/ 	.word	0x00000000
        /*0030*/ 	.short	0x0004
        /*0032*/ 	.short	0x0020
        /*0034*/ 	.byte	0x00, 0xf5, 0x21, 0x00


	//----- nvinfo : EIATTR_KPARAM_INFO
	.align		4
.L_113:
        /*0038*/ 	.byte	0x04, 0x17
        /*003a*/ 	.short	(.L_115 - .L_114)
.L_114:
        /*003c*/ 	.word	0x00000000
        /*0040*/ 	.short	0x0003
        /*0042*/ 	.short	0x0018
        /*0044*/ 	.byte	0x00, 0xf5, 0x21, 0x00


	//----- nvinfo : EIATTR_KPARAM_INFO
	.align		4
.L_115:
        /*0048*/ 	.byte	0x04, 0x17
        /*004a*/ 	.short	(.L_117 - .L_116)
.L_116:
        /*004c*/ 	.word	0x00000000
        /*0050*/ 	.short	0x0002
        /*0052*/ 	.short	0x0010
        /*0054*/ 	.byte	0x00, 0xf5, 0x21, 0x00


	//----- nvinfo : EIATTR_KPARAM_INFO
	.align		4
.L_117:
        /*0058*/ 	.byte	0x04, 0x17
        /*005a*/ 	.short	(.L_119 - .L_118)
.L_118:
        /*005c*/ 	.word	0x00000000
        /*0060*/ 	.short	0x0001
        /*0062*/ 	.short	0x0008
        /*0064*/ 	.byte	0x00, 0xf5, 0x21, 0x00


	//----- nvinfo : EIATTR_KPARAM_INFO
	.align		4
.L_119:
        /*0068*/ 	.byte	0x04, 0x17
        /*006a*/ 	.short	(.L_121 - .L_120)
.L_120:
        /*006c*/ 	.word	0x00000000
        /*0070*/ 	.short	0x0000
        /*0072*/ 	.short	0x0000
        /*0074*/ 	.byte	0x00, 0xf5, 0x21, 0x00


	//----- nvinfo : EIATTR_SPARSE_MMA_MASK
	.align		4
.L_121:
        /*0078*/ 	.byte	0x03, 0x50
        /*007a*/ 	.short	0x0000


	//----- nvinfo : EIATTR_MAXREG_COUNT
	.align		4
        /*007c*/ 	.byte	0x03, 0x1b
        /*007e*/ 	.short	0x00ff


	//----- nvinfo : EIATTR_MERCURY_ISA_VERSION
	.align		4
        /*0080*/ 	.byte	0x03, 0x5f
        /*0082*/ 	.short	0x0101


	//----- nvinfo : EIATTR_INT_WARP_WIDE_INSTR_OFFSETS
	.align		4
        /*0084*/ 	.byte	0x04, 0x31
        /*0086*/ 	.short	(.L_123 - .L_122)


	//   ....[0]....
.L_122:
        /*0088*/ 	.word	0x00000120


	//   ....[1]....
        /*008c*/ 	.word	0x00000200


	//----- nvinfo : EIATTR_VRC_CTA_INIT_COUNT
	.align		4
.L_123:
        /*0090*/ 	.byte	0x02, 0x4a
	.zero		1
	.zero		1


	//----- nvinfo : EIATTR_EXIT_INSTR_OFFSETS
	.align		4
        /*0094*/ 	.byte	0x04, 0x1c
        /*0096*/ 	.short	(.L_125 - .L_124)


	//   ....[0]....
.L_124:
        /*0098*/ 	.word	0x00000070


	//   ....[1]....
        /*009c*/ 	.word	0x00000100


	//   ....[2]....
        /*00a0*/ 	.word	0x00000240


	//----- nvinfo : EIATTR_CBANK_PARAM_SIZE
	.align		4
.L_125:
        /*00a4*/ 	.byte	0x03, 0x19
        /*00a6*/ 	.short	0x0030


	//----- nvinfo : EIATTR_PARAM_CBANK
	.align		4
        /*00a8*/ 	.byte	0x04, 0x0a
        /*00aa*/ 	.short	(.L_127 - .L_126)
	.align		4
.L_126:
        /*00ac*/ 	.word	index@(.nv.constant0._Z20filterByThresholdBinPhPiS0_S0_S0_ii)
        /*00b0*/ 	.short	0x0380
        /*00b2*/ 	.short	0x0030


	//----- nvinfo : EIATTR_SW_WAR
	.align		4
.L_127:
        /*00b4*/ 	.byte	0x04, 0x36
        /*00b6*/ 	.short	(.L_129 - .L_128)
.L_128:
        /*00b8*/ 	.word	0x00000008
.L_129:


//--------------------- .nv.info._Z16findThresholdBinPiiS_S_S_ --------------------------
	.section	.nv.info._Z16findThresholdBinPiiS_S_S_,"",@"SHT_CUDA_INFO"
	.sectionflags	@""
	.align	4


	//----- nvinfo : EIATTR_CUDA_API_VERSION
	.align		4
        /*0000*/ 	.byte	0x04, 0x37
        /*0002*/ 	.short	(.L_131 - .L_130)
.L_130:
        /*0004*/ 	.word	0x00000082


	//----- nvinfo : EIATTR_KPARAM_INFO
	.align		4
.L_131:
        /*0008*/ 	.byte	0x04, 0x17
        /*000a*/ 	.short	(.L_133 - .L_132)
.L_132:
        /*000c*/ 	.word	0x00000000
        /*0010*/ 	.short	0x0004
        /*0012*/ 	.short	0x0020
        /*0014*/ 	.byte	0x00, 0xf5, 0x21, 0x00


	//----- nvinfo : EIATTR_KPARAM_INFO
	.align		4
.L_133:
        /*0018*/ 	.byte	0x04, 0x17
        /*001a*/ 	.short	(.L_135 - .L_134)
.L_134:
        /*001c*/ 	.word	0x00000000
        /*0020*/ 	.short	0x0003
        /*0022*/ 	.short	0x0018
        /*0024*/ 	.byte	0x00, 0xf5, 0x21, 0x00


	//----- nvinfo : EIATTR_KPARAM_INFO
	.align		4
.L_135:
        /*0028*/ 	.byte	0x04, 0x17
        /*002a*/ 	.short	(.L_137 - .L_136)
.L_136:
        /*002c*/ 	.word	0x00000000
        /*0030*/ 	.short	0x0002
        /*0032*/ 	.short	0x0010
        /*0034*/ 	.byte	0x00, 0xf5, 0x21, 0x00


	//----- nvinfo : EIATTR_KPARAM_INFO
	.align		4
.L_137:
        /*0038*/ 	.byte	0x04, 0x17
        /*003a*/ 	.short	(.L_139 - .L_138)
.L_138:
        /*003c*/ 	.word	0x00000000
        /*0040*/ 	.short	0x0001
        /*0042*/ 	.short	0x0008
        /*0044*/ 	.byte	0x00, 0xf0, 0x11, 0x00


	//----- nvinfo : EIATTR_KPARAM_INFO
	.align		4
.L_139:
        /*0048*/ 	.byte	0x04, 0x17
        /*004a*/ 	.short	(.L_141 - .L_140)
.L_140:
        /*004c*/ 	.word	0x00000000
        /*0050*/ 	.short	0x0000
        /*0052*/ 	.short	0x0000
        /*0054*/ 	.byte	0x00, 0xf5, 0x21, 0x00


	//----- nvinfo : EIATTR_SPARSE_MMA_MASK
	.align		4
.L_141:
        /*0058*/ 	.byte	0x03, 0x50
        /*005a*/ 	.short	0x0000


	//----- nvinfo : EIATTR_MAXREG_COUNT
	.align		4
        /*005c*/ 	.byte	0x03, 0x1b
        /*005e*/ 	.short	0x00ff


	//----- nvinfo : EIATTR_NUM_BARRIERS
	.align		4
        /*0060*/ 	.byte	0x02, 0x4c
        /*0062*/ 	.byte	0x01
	.zero		1


	//----- nvinfo : EIATTR_MERCURY_ISA_VERSION
	.align		4
        /*0064*/ 	.byte	0x03, 0x5f
        /*0066*/ 	.short	0x0101


	//----- nvinfo : EIATTR_INT_WARP_WIDE_INSTR_OFFSETS
	.align		4
        /*0068*/ 	.byte	0x04, 0x31
        /*006a*/ 	.short	(.L_143 - .L_142)


	//   ....[0]....
.L_142:
        /*006c*/ 	.word	0x000002d0


	//   ....[1]....
        /*0070*/ 	.word	0x000002e0


	//----- nvinfo : EIATTR_VRC_CTA_INIT_COUNT
	.align		4
.L_143:
        /*0074*/ 	.byte	0x02, 0x4a
	.zero		1
	.zero		1


	//----- nvinfo : EIATTR_EXIT_INSTR_OFFSETS
	.align		4
        /*0078*/ 	.byte	0x04, 0x1c
        /*007a*/ 	.short	(.L_145 - .L_144)


	//   ....[0]....
.L_144:
        /*007c*/ 	.word	0x00000260


	//   ....[1]....
        /*0080*/ 	.word	0x000002a0


	//   ....[2]....
        /*0084*/ 	.word	0x00000380


	//----- nvinfo : EIATTR_CBANK_PARAM_SIZE
	.align		4
.L_145:
        /*0088*/ 	.byte	0x03, 0x19
        /*008a*/ 	.short	0x0028


	//----- nvinfo : EIATTR_PARAM_CBANK
	.align		4
        /*008c*/ 	.byte	0x04, 0x0a
        /*008e*/ 	.short	(.L_147 - .L_146)
	.align		4
.L_146:
        /*0090*/ 	.word	index@(.nv.constant0._Z16findThresholdBinPiiS_S_S_)
        /*0094*/ 	.short	0x0380
        /*0096*/ 	.short	0x0028


	//----- nvinfo : EIATTR_SW_WAR
	.align		4
.L_147:
        /*0098*/ 	.byte	0x04, 0x36
        /*009a*/ 	.short	(.L_149 - .L_148)
.L_148:
        /*009c*/ 	.word	0x00000008
.L_149:


//--------------------- .nv.info._Z5scalePfPhPiS_S_S1_i --------------------------
	.section	.nv.info._Z5scalePfPhPiS_S_S1_i,"",@"SHT_CUDA_INFO"
	.sectionflags	@""
	.align	4


	//----- nvinfo : EIATTR_CUDA_API_VERSION
	.align		4
        /*0000*/ 	.byte	0x04, 0x37
        /*0002*/ 	.short	(.L_151 - .L_150)
.L_150:
        /*0004*/ 	.word	0x00000082


	//----- nvinfo : EIATTR_KPARAM_INFO
	.align		4
.L_151:
        /*0008*/ 	.byte	0x04, 0x17
        /*000a*/ 	.short	(.L_153 - .L_152)
.L_152:
        /*000c*/ 	.word	0x00000000
        /*0010*/ 	.short	0x0006
        /*0012*/ 	.short	0x0030
        /*0014*/ 	.byte	0x00, 0xf0, 0x11, 0x00


	//----- nvinfo : EIATTR_KPARAM_INFO
	.align		4
.L_153:
        /*0018*/ 	.byte	0x04, 0x17
        /*001a*/ 	.short	(.L_155 - .L_154)
.L_154:
        /*001c*/ 	.word	0x00000000
        /*0020*/ 	.short	0x0005
        /*0022*/ 	.short	0x0028
        /*0024*/ 	.byte	0x00, 0xf5, 0x21, 0x00


	//----- nvinfo : EIATTR_KPARAM_INFO
	.align		4
.L_155:
        /*0028*/ 	.byte	0x04, 0x17
        /*002a*/ 	.short	(.L_157 - .L_156)
.L_156:
        /*002c*/ 	.word	0x00000000
        /*0030*/ 	.short	0x0004
        /*0032*/ 	.short	0x0020
        /*0034*/ 	.byte	0x00, 0xf5, 0x21, 0x00


	//----- nvinfo : EIATTR_KPARAM_INFO
	.align		4
.L_157:
        /*0038*/ 	.byte	0x04, 0x17
        /*003a*/ 	.short	(.L_159 - .L_158)
.L_158:
        /*003c*/ 	.word	0x00000000
        /*0040*/ 	.short	0x0003
        /*0042*/ 	.short	0x0018
        /*0044*/ 	.byte	0x00, 0xf5, 0x21, 0x00


	//----- nvinfo : EIATTR_KPARAM_INFO
	.align		4
.L_159:
        /*0048*/ 	.byte	0x04, 0x17
        /*004a*/ 	.short	(.L_161 - .L_160)
.L_160:
        /*004c*/ 	.word	0x00000000
        /*0050*/ 	.short	0x0002
        /*0052*/ 	.short	0x0010
        /*0054*/ 	.byte	0x00, 0xf5, 0x21, 0x00


	//----- nvinfo : EIATTR_KPARAM_INFO
	.align		4
.L_161:
        /*0058*/ 	.byte	0x04, 0x17
        /*005a*/ 	.short	(.L_163 - .L_162)
.L_162:
        /*005c*/ 	.word	0x00000000
        /*0060*/ 	.short	0x0001
        /*0062*/ 	.short	0x0008
        /*0064*/ 	.byte	0x00, 0xf5, 0x21, 0x00


	//----- nvinfo : EIATTR_KPARAM_INFO
	.align		4
.L_163:
        /*0068*/ 	.byte	0x04, 0x17
        /*006a*/ 	.short	(.L_165 - .L_164)
.L_164:
        /*006c*/ 	.word	0x00000000
        /*0070*/ 	.short	0x0000
        /*0072*/ 	.short	0x0000
        /*0074*/ 	.byte	0x00, 0xf5, 0x21, 0x00


	//----- nvinfo : EIATTR_SPARSE_MMA_MASK
	.align		4
.L_165:
        /*0078*/ 	.byte	0x03, 0x50
        /*007a*/ 	.short	0x0000


	//----- nvinfo : EIATTR_MAXREG_COUNT
	.align		4
        /*007c*/ 	.byte	0x03, 0x1b
        /*007e*/ 	.short	0x00ff


	//----- nvinfo : EIATTR_MERCURY_ISA_VERSION
	.align		4
        /*0080*/ 	.byte	0x03, 0x5f
        /*0082*/ 	.short	0x0101


	//----- nvinfo : EIATTR_VRC_CTA_INIT_COUNT
	.align		4
        /*0084*/ 	.byte	0x02, 0x4a
	.zero		1
	.zero		1


	//----- nvinfo : EIATTR_EXIT_INSTR_OFFSETS
	.align		4
        /*0088*/ 	.byte	0x04, 0x1c
        /*008a*/ 	.short	(.L_167 - .L_166)


	//   ....[0]....
.L_166:
        /*008c*/ 	.word	0x00000070


	//   ....[1]....
        /*0090*/ 	.word	0x00000370


	//----- nvinfo : EIATTR_CRS_STACK_SIZE
	.align		4
.L_167:
        /*0094*/ 	.byte	0x04, 0x1e
        /*0096*/ 	.short	(.L_169 - .L_168)
.L_168:
        /*0098*/ 	.word	0x00000000


	//----- nvinfo : EIATTR_CBANK_PARAM_SIZE
	.align		4
.L_169:
        /*009c*/ 	.byte	0x03, 0x19
        /*009e*/ 	.short	0x0034


	//----- nvinfo : EIATTR_PARAM_CBANK
	.align		4
        /*00a0*/ 	.byte	0x04, 0x0a
        /*00a2*/ 	.short	(.L_171 - .L_170)
	.align		4
.L_170:
        /*00a4*/ 	.word	index@(.nv.constant0._Z5scalePfPhPiS_S_S1_i)
        /*00a8*/ 	.short	0x0380
        /*00aa*/ 	.short	0x0034


	//----- nvinfo : EIATTR_SW_WAR
	.align		4
.L_171:
        /*00ac*/ 	.byte	0x04, 0x36
        /*00ae*/ 	.short	(.L_173 - .L_172)
.L_172:
        /*00b0*/ 	.word	0x00000008
.L_173:


//--------------------- .nv.info._Z15scaleToLogRangePfPhS_S_Pii --------------------------
	.section	.nv.info._Z15scaleToLogRangePfPhS_S_Pii,"",@"SHT_CUDA_INFO"
	.sectionflags	@""
	.align	4


	//----- nvinfo : EIATTR_CUDA_API_VERSION
	.align		4
        /*0000*/ 	.byte	0x04, 0x37
        /*0002*/ 	.short	(.L_175 - .L_174)
.L_174:
        /*0004*/ 	.word	0x00000082


	//----- nvinfo : EIATTR_KPARAM_INFO
	.align		4
.L_175:
        /*0008*/ 	.byte	0x04, 0x17
        /*000a*/ 	.short	(.L_177 - .L_176)
.L_176:
        /*000c*/ 	.word	0x00000000
        /*0010*/ 	.short	0x0005
        /*0012*/ 	.short	0x0028
        /*0014*/ 	.byte	0x00, 0xf0, 0x11, 0x00


	//----- nvinfo : EIATTR_KPARAM_INFO
	.align		4
.L_177:
        /*0018*/ 	.byte	0x04, 0x17
        /*001a*/ 	.short	(.L_179 - .L_178)
.L_178:
        /*001c*/ 	.word	0x00000000
        /*0020*/ 	.short	0x0004
        /*0022*/ 	.short	0x0020
        /*0024*/ 	.byte	0x00, 0xf5, 0x21, 0x00


	//----- nvinfo : EIATTR_KPARAM_INFO
	.align		4
.L_179:
        /*0028*/ 	.byte	0x04, 0x17
        /*002a*/ 	.short	(.L_181 - .L_180)
.L_180:
        /*002c*/ 	.word	0x00000000
        /*0030*/ 	.short	0x0003
        /*0032*/ 	.short	0x0018
        /*0034*/ 	.byte	0x00, 0xf5, 0x21, 0x00


	//----- nvinfo : EIATTR_KPARAM_INFO
	.align		4
.L_181:
        /*0038*/ 	.byte	0x04, 0x17
        /*003a*/ 	.short	(.L_183 - .L_182)
.L_182:
        /*003c*/ 	.word	0x00000000
        /*0040*/ 	.short	0x0002
        /*0042*/ 	.short	0x0010
        /*0044*/ 	.byte	0x00, 0xf5, 0x21, 0x00


	//----- nvinfo : EIATTR_KPARAM_INFO
	.align		4
.L_183:
        /*0048*/ 	.byte	0x04, 0x17
        /*004a*/ 	.short	(.L_185 - .L_184)
.L_184:
        /*004c*/ 	.word	0x00000000
        /*0050*/ 	.short	0x0001
        /*0052*/ 	.short	0x0008
        /*0054*/ 	.byte	0x00, 0xf5, 0x21, 0x00


	//----- nvinfo : EIATTR_KPARAM_INFO
	.align		4
.L_185:
        /*0058*/ 	.byte	0x04, 0x17
        /*005a*/ 	.short	(.L_187 - .L_186)
.L_186:
        /*005c*/ 	.word	0x00000000
        /*0060*/ 	.short	0x0000
        /*0062*/ 	.short	0x0000
        /*0064*/ 	.byte	0x00, 0xf5, 0x21, 0x00


	//----- nvinfo : EIATTR_SPARSE_MMA_MASK
	.align		4
.L_187:
        /*0068*/ 	.byte	0x03, 0x50
        /*006a*/ 	.short	0x0000


	//----- nvinfo : EIATTR_MAXREG_COUNT
	.align		4
        /*006c*/ 	.byte	0x03, 0x1b
        /*006e*/ 	.short	0x00ff


	//----- nvinfo : EIATTR_MERCURY_ISA_VERSION
	.align		4
        /*0070*/ 	.byte	0x03, 0x5f
        /*0072*/ 	.short	0x0101


	//----- nvinfo : EIATTR_VRC_CTA_INIT_COUNT
	.align		4
        /*0074*/ 	.byte	0x02, 0x4a
	.zero		1
	.zero		1


	//----- nvinfo : EIATTR_EXIT_INSTR_OFFSETS
	.align		4
        /*0078*/ 	.byte	0x04, 0x1c
        /*007a*/ 	.short	(.L_189 - .L_188)


	//   ....[0]....
.L_188:
        /*007c*/ 	.word	0x00000070


	//   ....[1]....
        /*0080*/ 	.word	0x00000670


	//----- nvinfo : EIATTR_CRS_STACK_SIZE
	.align		4
.L_189:
        /*0084*/ 	.byte	0x04, 0x1e
        /*0086*/ 	.short	(.L_191 - .L_190)
.L_190:
        /*0088*/ 	.word	0x00000000


	//----- nvinfo : EIATTR_CBANK_PARAM_SIZE
	.align		4
.L_191:
        /*008c*/ 	.byte	0x03, 0x19
        /*008e*/ 	.short	0x002c


	//----- nvinfo : EIATTR_PARAM_CBANK
	.align		4
        /*0090*/ 	.byte	0x04, 0x0a
        /*0092*/ 	.short	(.L_193 - .L_192)
	.align		4
.L_192:
        /*0094*/ 	.word	index@(.nv.constant0._Z15scaleToLogRangePfPhS_S_Pii)
        /*0098*/ 	.short	0x0380
        /*009a*/ 	.short	0x002c


	//----- nvinfo : EIATTR_SW_WAR
	.align		4
.L_193:
        /*009c*/ 	.byte	0x04, 0x36
        /*009e*/ 	.short	(.L_195 - .L_194)
.L_194:
        /*00a0*/ 	.word	0x00000008
.L_195:


//--------------------- .nv.info._Z14ReverseScalingPfS_Pii --------------------------
	.section	.nv.info._Z14ReverseScalingPfS_Pii,"",@"SHT_CUDA_INFO"
	.sectionflags	@""
	.align	4


	//----- nvinfo : EIATTR_CUDA_API_VERSION
	.align		4
        /*0000*/ 	.byte	0x04, 0x37
        /*0002*/ 	.short	(.L_197 - .L_196)
.L_196:
        /*0004*/ 	.word	0x00000082


	//----- nvinfo : EIATTR_KPARAM_INFO
	.align		4
.L_197:
        /*0008*/ 	.byte	0x04, 0x17
        /*000a*/ 	.short	(.L_199 - .L_198)
.L_198:
        /*000c*/ 	.word	0x00000000
        /*0010*/ 	.short	0x0003
        /*0012*/ 	.short	0x0018
        /*0014*/ 	.byte	0x00, 0xf0, 0x11, 0x00


	//----- nvinfo : EIATTR_KPARAM_INFO
	.align		4
.L_199:
        /*0018*/ 	.byte	0x04, 0x17
        /*001a*/ 	.short	(.L_201 - .L_200)
.L_200:
        /*001c*/ 	.word	0x00000000
        /*0020*/ 	.short	0x0002
        /*0022*/ 	.short	0x0010
        /*0024*/ 	.byte	0x00, 0xf5, 0x21, 0x00


	//----- nvinfo : EIATTR_KPARAM_INFO
	.align		4
.L_201:
        /*0028*/ 	.byte	0x04, 0x17
        /*002a*/ 	.short	(.L_203 - .L_202)
.L_202:
        /*002c*/ 	.word	0x00000000
        /*0030*/ 	.short	0x0001
        /*0032*/ 	.short	0x0008
        /*0034*/ 	.byte	0x00, 0xf5, 0x21, 0x00


	//----- nvinfo : EIATTR_KPARAM_INFO
	.align		4
.L_203:
        /*0038*/ 	.byte	0x04, 0x17
        /*003a*/ 	.short	(.L_205 - .L_204)
.L_204:
        /*003c*/ 	.word	0x00000000
        /*0040*/ 	.short	0x0000
        /*0042*/ 	.short	0x0000
        /*0044*/ 	.byte	0x00, 0xf5, 0x21, 0x00


	//----- nvinfo : EIATTR_SPARSE_MMA_MASK
	.align		4
.L_205:
        /*0048*/ 	.byte	0x03, 0x50
        /*004a*/ 	.short	0x0000


	//----- nvinfo : EIATTR_MAXREG_COUNT
	.align		4
        /*004c*/ 	.byte	0x03, 0x1b
        /*004e*/ 	.short	0x00ff


	//----- nvinfo : EIATTR_MERCURY_ISA_VERSION
	.align		4
        /*0050*/ 	.byte	0x03, 0x5f
        /*0052*/ 	.short	0x0101


	//----- nvinfo : EIATTR_VRC_CTA_INIT_COUNT
	.align		4
        /*0054*/ 	.byte	0x02, 0x4a
	.zero		1
	.zero		1


	//----- nvinfo : EIATTR_EXIT_INSTR_OFFSETS
	.align		4
        /*0058*/ 	.byte	0x04, 0x1c
        /*005a*/ 	.short	(.L_207 - .L_206)


	//   ....[0]....
.L_206:
        /*005c*/ 	.word	0x00000e00


	//----- nvinfo : EIATTR_CRS_STACK_SIZE
	.align		4
.L_207:
        /*0060*/ 	.byte	0x04, 0x1e
        /*0062*/ 	.short	(.L_209 - .L_208)
.L_208:
        /*0064*/ 	.word	0x00000000


	//----- nvinfo : EIATTR_CBANK_PARAM_SIZE
	.align		4
.L_209:
        /*0068*/ 	.byte	0x03, 0x19
        /*006a*/ 	.short	0x001c


	//----- nvinfo : EIATTR_PARAM_CBANK
	.align		4
        /*006c*/ 	.byte	0x04, 0x0a
        /*006e*/ 	.short	(.L_211 - .L_210)
	.align		4
.L_210:
        /*0070*/ 	.word	index@(.nv.constant0._Z14ReverseScalingPfS_Pii)
        /*0074*/ 	.short	0x0380
        /*0076*/ 	.short	0x001c


	//----- nvinfo : EIATTR_SW_WAR
	.align		4
.L_211:
        /*0078*/ 	.byte	0x04, 0x36
        /*007a*/ 	.short	(.L_213 - .L_212)
.L_212:
        /*007c*/ 	.word	0x00000008
.L_213:


//--------------------- .nv.info._Z10findMinMaxPfS_S_i --------------------------
	.section	.nv.info._Z10findMinMaxPfS_S_i,"",@"SHT_CUDA_INFO"
	.sectionflags	@""
	.align	4


	//----- nvinfo : EIATTR_CUDA_API_VERSION
	.align		4
        /*0000*/ 	.byte	0x04, 0x37
        /*0002*/ 	.short	(.L_215 - .L_214)
.L_214:
        /*0004*/ 	.word	0x00000082


	//----- nvinfo : EIATTR_KPARAM_INFO
	.align		4
.L_215:
        /*0008*/ 	.byte	0x04, 0x17
        /*000a*/ 	.short	(.L_217 - .L_216)
.L_216:
        /*000c*/ 	.word	0x00000000
        /*0010*/ 	.short	0x0003
        /*0012*/ 	.short	0x0018
        /*0014*/ 	.byte	0x00, 0xf0, 0x11, 0x00


	//----- nvinfo : EIATTR_KPARAM_INFO
	.align		4
.L_217:
        /*0018*/ 	.byte	0x04, 0x17
        /*001a*/ 	.short	(.L_219 - .L_218)
.L_218:
        /*001c*/ 	.word	0x00000000
        /*0020*/ 	.short	0x0002
        /*0022*/ 	.short	0x0010
        /*0024*/ 	.byte	0x00, 0xf5, 0x21, 0x00


	//----- nvinfo : EIATTR_KPARAM_INFO
	.align		4
.L_219:
        /*0028*/ 	.byte	0x04, 0x17
        /*002a*/ 	.short	(.L_221 - .L_220)
.L_220:
        /*002c*/ 	.word	0x00000000
        /*0030*/ 	.short	0x0001
        /*0032*/ 	.short	0x0008
        /*0034*/ 	.byte	0x00, 0xf5, 0x21, 0x00


	//----- nvinfo : EIATTR_KPARAM_INFO
	.align		4
.L_221:
        /*0038*/ 	.byte	0x04, 0x17
        /*003a*/ 	.short	(.L_223 - .L_222)
.L_222:
        /*003c*/ 	.word	0x00000000
        /*0040*/ 	.short	0x0000
        /*0042*/ 	.short	0x0000
        /*0044*/ 	.byte	0x00, 0xf5, 0x21, 0x00


	//----- nvinfo : EIATTR_SPARSE_MMA_MASK
	.align		4
.L_223:
        /*0048*/ 	.byte	0x03, 0x50
        /*004a*/ 	.short	0x0000


	//----- nvinfo : EIATTR_MAXREG_COUNT
	.align		4
        /*004c*/ 	.byte	0x03, 0x1b
        /*004e*/ 	.short	0x00ff


	//----- nvinfo : EIATTR_NUM_BARRIERS
	.align		4
        /*0050*/ 	.byte	0x02, 0x4c
        /*0052*/ 	.byte	0x01
	.zero		1


	//----- nvinfo : EIATTR_MERCURY_ISA_VERSION
	.align		4
        /*0054*/ 	.byte	0x03, 0x5f
        /*0056*/ 	.short	0x0101


	//----- nvinfo : EIATTR_VRC_CTA_INIT_COUNT
	.align		4
        /*0058*/ 	.byte	0x02, 0x4a
	.zero		1
	.zero		1


	//----- nvinfo : EIATTR_EXIT_INSTR_OFFSETS
	.align		4
        /*005c*/ 	.byte	0x04, 0x1c
        /*005e*/ 	.short	(.L_225 - .L_224)


	//   ....[0]....
.L_224:
        /*0060*/ 	.word	0x000002e0


	//   ....[1]....
        /*0064*/ 	.word	0x00000380


	//----- nvinfo : EIATTR_CRS_STACK_SIZE
	.align		4
.L_225:
        /*0068*/ 	.byte	0x04, 0x1e
        /*006a*/ 	.short	(.L_227 - .L_226)
.L_226:
        /*006c*/ 	.word	0x00000000


	//----- nvinfo : EIATTR_CBANK_PARAM_SIZE
	.align		4
.L_227:
        /*0070*/ 	.byte	0x03, 0x19
        /*0072*/ 	.short	0x001c


	//----- nvinfo : EIATTR_PARAM_CBANK
	.align		4
        /*0074*/ 	.byte	0x04, 0x0a
        /*0076*/ 	.short	(.L_229 - .L_228)
	.align		4
.L_228:
        /*0078*/ 	.word	index@(.nv.constant0._Z10findMinMaxPfS_S_i)
        /*007c*/ 	.short	0x0380
        /*007e*/ 	.short	0x001c


	//----- nvinfo : EIATTR_SW_WAR
	.align		4
.L_229:
        /*0080*/ 	.byte	0x04, 0x36
        /*0082*/ 	.short	(.L_231 - .L_230)
.L_230:
        /*0084*/ 	.word	0x00000008
.L_231:


//--------------------- .nv.info._Z9initIndexPi   --------------------------
	.section	.nv.info._Z9initIndexPi,"",@"SHT_CUDA_INFO"
	.sectionflags	@""
	.align	4


	//----- nvinfo : EIATTR_CUDA_API_VERSION
	.align		4
        /*0000*/ 	.byte	0x04, 0x37
        /*0002*/ 	.short	(.L_233 - .L_232)
.L_232:
        /*0004*/ 	.word	0x00000082


	//----- nvinfo : EIATTR_KPARAM_INFO
	.align		4
.L_233:
        /*0008*/ 	.byte	0x04, 0x17
        /*000a*/ 	.short	(.L_235 - .L_234)
.L_234:
        /*000c*/ 	.word	0x00000000
        /*0010*/ 	.short	0x0000
        /*0012*/ 	.short	0x0000
        /*0014*/ 	.byte	0x00, 0xf5, 0x21, 0x00


	//----- nvinfo : EIATTR_SPARSE_MMA_MASK
	.align		4
.L_235:
        /*0018*/ 	.byte	0x03, 0x50
        /*001a*/ 	.short	0x0000


	//----- nvinfo : EIATTR_MAXREG_COUNT
	.align		4
        /*001c*/ 	.byte	0x03, 0x1b
        /*001e*/ 	.short	0x00ff


	//----- nvinfo : EIATTR_MERCURY_ISA_VERSION
	.align		4
        /*0020*/ 	.byte	0x03, 0x5f
        /*0022*/ 	.short	0x0101


	//----- nvinfo : EIATTR_VRC_CTA_INIT_COUNT
	.align		4
        /*0024*/ 	.byte	0x02, 0x4a
	.zero		1
	.zero		1


	//----- nvinfo : EIATTR_EXIT_INSTR_OFFSETS
	.align		4
        /*0028*/ 	.byte	0x04, 0x1c
        /*002a*/ 	.short	(.L_237 - .L_236)


	//   ....[0]....
.L_236:
        /*002c*/ 	.word	0x00000060


	//   ....[1]....
        /*0030*/ 	.word	0x000000b0


	//----- nvinfo : EIATTR_CBANK_PARAM_SIZE
	.align		4
.L_237:
        /*0034*/ 	.byte	0x03, 0x19
        /*0036*/ 	.short	0x0008


	//----- nvinfo : EIATTR_PARAM_CBANK
	.align		4
        /*0038*/ 	.byte	0x04, 0x0a
        /*003a*/ 	.short	(.L_239 - .L_238)
	.align		4
.L_238:
        /*003c*/ 	.word	index@(.nv.constant0._Z9initIndexPi)
        /*0040*/ 	.short	0x0380
        /*0042*/ 	.short	0x0008


	//----- nvinfo : EIATTR_SW_WAR
	.align		4
.L_239:
        /*0044*/ 	.byte	0x04, 0x36
        /*0046*/ 	.short	(.L_241 - .L_240)
.L_240:
        /*0048*/ 	.word	0x00000008
.L_241:


//--------------------- .nv.callgraph             --------------------------
	.section	.nv.callgraph,"",@"SHT_CUDA_CALLGRAPH"
	.align	4
	.sectionentsize	8
	.align		4
        /*0000*/ 	.word	0x00000000
	.align		4
        /*0004*/ 	.word	0xffffffff
	.align		4
        /*0008*/ 	.word	0x00000000
	.align		4
        /*000c*/ 	.word	0xfffffffe
	.align		4
        /*0010*/ 	.word	0x00000000
	.align		4
        /*0014*/ 	.word	0xfffffffd
	.align		4
        /*0018*/ 	.word	0x00000000
	.align		4
        /*001c*/ 	.word	0xfffffffc


//--------------------- .text._Z9filterByKPhPiS0_S0_iS0_ii --------------------------
	.section	.text._Z9filterByKPhPiS0_S0_iS0_ii,"ax",@progbits
	.align	128
        .global         _Z9filterByKPhPiS0_S0_iS0_ii
        .type           _Z9filterByKPhPiS0_S0_iS0_ii,@function
        .size           _Z9filterByKPhPiS0_S0_iS0_ii,(.L_x_62 - _Z9filterByKPhPiS0_S0_iS0_ii)
        .other          _Z9filterByKPhPiS0_S0_iS0_ii,@"STO_CUDA_ENTRY STV_DEFAULT"
_Z9filterByKPhPiS0_S0_iS0_ii:
.text._Z9filterByKPhPiS0_S0_iS0_ii:
[----:B------:R-:W-:Y:S01]  /*0000*/  LDC R1, c[0x0][0x37c] ;  /* 0x0000df00ff017b82 */ /* 0x000fe20000000800 */
[----:B------:R-:W0:Y:S07]  /*0010*/  S2R R7, SR_TID.X ;  /* 0x0000000000077919 */ /* 0x000e2e0000002100 */
[----:B------:R-:W0:Y:S01]  /*0020*/  S2UR UR4, SR_CTAID.X ;  /* 0x00000000000479c3 */ /* 0x000e220000002500 */
[----:B------:R-:W1:Y:S07]  /*0030*/  LDCU UR5, c[0x0][0x3b4] ;  /* 0x00007680ff0577ac */ /* 0x000e6e0008000800 */
[----:B------:R-:W0:Y:S02]  /*0040*/  LDC R0, c[0x0][0x360] ;  /* 0x0000d800ff007b82 */ /* 0x000e240000000800 */
[----:B0-----:R-:W-:-:S05]  /*0050*/  IMAD R7, R0, UR4, R7 ;  /* 0x0000000400077c24 */ /* 0x001fca000f8e0207 */
[----:B-1----:R-:W-:-:S13]  /*0060*/  ISETP.GE.AND P0, PT, R7, UR5, PT ;  /* 0x0000000507007c0c */ /* 0x002fda000bf06270 */
[----:B------:R-:W-:Y:S05]  /*0070*/  @P0 EXIT ;  /* 0x000000000000094d */ /* 0x000fea0003800000 */
[----:B------:R-:W0:Y:S01]  /*0080*/  LDCU.64 UR6, c[0x0][0x380] ;  /* 0x00007000ff0677ac */ /* 0x000e220008000a00 */
[----:B------:R-:W1:Y:S01]  /*0090*/  LDC.64 R2, c[0x0][0x3a8] ;  /* 0x0000ea00ff027b82 */ /* 0x000e620000000a00 */
[----:B------:R-:W1:Y:S01]  /*00a0*/  LDCU.64 UR4, c[0x0][0x358] ;  /* 0x00006b00ff0477ac */ /* 0x000e620008000a00 */
[----:B0-----:R-:W-:-:S04]  /*00b0*/  IADD3 R4, P0, PT, R7, UR6, RZ ;  /* 0x0000000607047c10 */ /* 0x001fc8000ff1e0ff */
[----:B------:R-:W-:Y:S01]  /*00c0*/  LEA.HI.X.SX32 R5, R7, UR7, 0x1, P0 ;  /* 0x0000000707057c11 */ /* 0x000fe200080f0eff */
[----:B-1----:R-:W2:Y:S04]  /*00d0*/  LDG.E R3, desc[UR4][R2.64] ;  /* 0x0000000402037981 */ /* 0x002ea8000c1e1900 */
[----:B------:R-:W2:Y:S02]  /*00e0*/  LDG.E.U8 R4, desc[UR4][R4.64] ;  /* 0x0000000404047981 */ /* 0x000ea4000c1e1100 */
[----:B--2---:R-:W-:-:S13]  /*00f0*/  ISETP.GE.AND P0, PT, R3, R4, PT ;  /* 0x000000040300720c */ /* 0x004fda0003f06270 */
[----:B------:R-:W-:Y:S05]  /*0100*/  @!P0 EXIT ;  /* 0x000000000000894d */ /* 0x000fea0003800000 */
[----:B------:R-:W0:Y:S01]  /*0110*/  LDC.64 R2, c[0x0][0x398] ;  /* 0x0000e600ff027b82 */ /* 0x000e220000000a00 */
[----:B------:R-:W1:Y:S01]  /*0120*/  LDCU UR6, c[0x0][0x3a0] ;  /* 0x00007400ff0677ac */ /* 0x000e620008000800 */
[----:B0-----:R-:W1:Y:S02]  /*0130*/  LDG.E R0, desc[UR4][R2.64] ;  /* 0x0000000402007981 */ /* 0x001e64000c1e1900 */
[----:B-1----:R-:W-:-:S13]  /*0140*/  ISETP.GT.AND P0, PT, R0, UR6, PT ;  /* 0x0000000600007c0c */ /* 0x002fda000bf04270 */
[----:B------:R-:W-:Y:S05]  /*0150*/  @P0 EXIT ;  /* 0x000000000000094d */ /* 0x000fea0003800000 */
[----:B------:R-:W0:Y:S01]  /*0160*/  S2R R5, SR_LANEID ;  /* 0x0000000000057919 */ /* 0x000e220000000000 */
[----:B------:R-:W-:Y:S02]  /*0170*/  VOTEU.ANY UR6, UPT, PT ;  /* 0x0000000000067886 */ /* 0x000fe400038e0100 */
[----:B------:R-:W0:Y:S08]  /*0180*/  FLO.U32 R0, UR6 ;  /* 0x0000000600007d00 */ /* 0x000e3000080e0000 */
[----:B------:R-:W1:Y:S01]  /*0190*/  POPC R11, UR6 ;  /* 0x00000006000b7d09 */ /* 0x000e620008000000 */
[----:B0-----:R-:W-:-:S02]  /*01a0*/  ISETP.EQ.U32.AND P0, PT, R0, R5, PT ;  /* 0x000000050000720c */ /* 0x001fc40003f02070 */
[----:B------:R-:W0:Y:S11]  /*01b0*/  LDC.64 R4, c[0x0][0x390] ;  /* 0x0000e400ff047b82 */ /* 0x000e360000000a00 */
[----:B-1----:R-:W2:Y:S01]  /*01c0*/  @P0 ATOMG.E.ADD.STRONG.GPU PT, R11, desc[UR4][R2.64], R11 ;  /* 0x8000000b020b09a8 */ /* 0x002ea200081ef104 */
[----:B0-----:R-:W-:Y:S01]  /*01d0*/  IMAD.WIDE R4, R7, 0x4, R4 ;  /* 0x0000000407047825 */ /* 0x001fe200078e0204 */
[----:B------:R-:W0:Y:S01]  /*01e0*/  S2R R8, SR_LTMASK ;  /* 0x0000000000087919 */ /* 0x000e220000003900 */
[----:B------:R-:W1:Y:S04]  /*01f0*/  LDC.64 R6, c[0x0][0x388] ;  /* 0x0000e200ff067b82 */ /* 0x000e680000000a00 */
[----:B------:R-:W3:Y:S01]  /*0200*/  LDG.E R5, desc[UR4][R4.64] ;  /* 0x0000000404057981 */ /* 0x000ee2000c1e1900 */
[----:B0-----:R-:W-:Y:S01]  /*0210*/  LOP3.LUT R8, R8, UR6, RZ, 0xc0, !PT ;  /* 0x0000000608087c12 */ /* 0x001fe2000f8ec0ff */
[----:B------:R-:W0:Y:S05]  /*0220*/  LDCU UR6, c[0x0][0x3b0] ;  /* 0x00007600ff0677ac */ /* 0x000e2a0008000800 */
[----:B------:R-:W0:Y:S01]  /*0230*/  POPC R8, R8 ;  /* 0x0000000800087309 */ /* 0x000e220000000000 */
[----:B--2---:R-:W0:Y:S02]  /*0240*/  SHFL.IDX PT, R9, R11, R0, 0x1f ;  /* 0x00001f000b097589 */ /* 0x004e2400000e0000 */
[----:B0-----:R-:W-:-:S05]  /*0250*/  IADD3 R9, PT, PT, R9, UR6, R8 ;  /* 0x0000000609097c10 */ /* 0x001fca000fffe008 */
[----:B-1----:R-:W-:-:S05]  /*0260*/  IMAD.WIDE R2, R9, 0x4, R6 ;  /* 0x0000000409027825 */ /* 0x002fca00078e0206 */
[----:B---3--:R-:W-:Y:S01]  /*0270*/  STG.E desc[UR4][R2.64], R5 ;  /* 0x0000000502007986 */ /* 0x008fe2000c101904 */
[----:B------:R-:W-:Y:S05]  /*0280*/  EXIT ;  /* 0x000000000000794d */ /* 0x000fea0003800000 */
.L_x_0:
[----:B------:R-:W-:-:S00]  /*0290*/  BRA `(.L_x_0) ;  /* 0xfffffffc00fc7947 */ /* 0x000fc0000383ffff */
[----:B------:R-:W-:-:S00]  /*02a0*/  NOP ;  /* 0x0000000000007918 */ /* 0x000fc00000000000 */
        /* <DEDUP_REMOVED lines=13> */
.L_x_62:


//--------------------- .text._Z17filterByScaledBinPhPiS0_S0_i --------------------------
	.section	.text._Z17filterByScaledBinPhPiS0_S0_i,"ax",@progbits
	.align	128
        .global         _Z17filterByScaledBinPhPiS0_S0_i
        .type           _Z17filterByScaledBinPhPiS0_S0_i,@function
        .size           _Z17filterByScaledBinPhPiS0_S0_i,(.L_x_63 - _Z17filterByScaledBinPhPiS0_S0_i)
        .other          _Z17filterByScaledBinPhPiS0_S0_i,@"STO_CUDA_ENTRY STV_DEFAULT"
_Z17filterByScaledBinPhPiS0_S0_i:
.text._Z17filterByScaledBinPhPiS0_S0_i:
        /* <DEDUP_REMOVED lines=15> */
[----:B--2---:R-:W-:-:S13]  /*00f0*/  ISETP.NE.AND P0, PT, R3, R4, PT ;  /* 0x000000040300720c */ /* 0x004fda0003f05270 */
[----:B------:R-:W-:Y:S05]  /*0100*/  @P0 EXIT ;  /* 0x000000000000094d */ /* 0x000fea0003800000 */
[----:B------:R-:W0:Y:S01]  /*0110*/  S2R R5, SR_LANEID ;  /* 0x0000000000057919 */ /* 0x000e220000000000 */
[----:B------:R-:W-:Y:S01]  /*0120*/  VOTEU.ANY UR6, UPT, PT ;  /* 0x0000000000067886 */ /* 0x000fe200038e0100 */
[----:B------:R-:W1:Y:S01]  /*0130*/  LDC.64 R2, c[0x0][0x390] ;  /* 0x0000e400ff027b82 */ /* 0x000e620000000a00 */
[----:B------:R-:W0:Y:S07]  /*0140*/  FLO.U32 R0, UR6 ;  /* 0x0000000600007d00 */ /* 0x000e2e00080e0000 */
[----:B------:R-:W2:Y:S01]  /*0150*/  LDC.64 R6, c[0x0][0x388] ;  /* 0x0000e200ff067b82 */ /* 0x000ea20000000a00 */
[----:B------:R-:W1:Y:S01]  /*0160*/  POPC R11, UR6 ;  /* 0x00000006000b7d09 */ /* 0x000e620008000000 */
[----:B0-----:R-:W-:-:S13]  /*0170*/  ISETP.EQ.U32.AND P0, PT, R0, R5, PT ;  /* 0x000000050000720c */ /* 0x001fda0003f02070 */
[----:B-1----:R-:W3:Y:S01]  /*0180*/  @P0 ATOMG.E.ADD.STRONG.GPU PT, R3, desc[UR4][R2.64], R11 ;  /* 0x8000000b020309a8 */ /* 0x002ee200081ef104 */
[----:B--2---:R-:W-:-:S06]  /*0190*/  IMAD.WIDE R4, R9, 0x4, R6 ;  /* 0x0000000409047825 */ /* 0x004fcc00078e0206 */
[----:B------:R-:W2:Y:S01]  /*01a0*/  LDG.E R5, desc[UR4][R4.64] ;  /* 0x0000000404057981 */ /* 0x000ea2000c1e1900 */
[----:B------:R-:W0:Y:S02]  /*01b0*/  S2R R8, SR_LTMASK ;  /* 0x0000000000087919 */ /* 0x000e240000003900 */
[----:B0-----:R-:W-:-:S06]  /*01c0*/  LOP3.LUT R8, R8, UR6, RZ, 0xc0, !PT ;  /* 0x0000000608087c12 */ /* 0x001fcc000f8ec0ff */
[----:B------:R-:W0:Y:S01]  /*01d0*/  POPC R8, R8 ;  /* 0x0000000800087309 */ /* 0x000e220000000000 */
[----:B---3--:R-:W0:Y:S02]  /*01e0*/  SHFL.IDX PT, R9, R3, R0, 0x1f ;  /* 0x00001f0003097589 */ /* 0x008e2400000e0000 */
[----:B0-----:R-:W-:-:S04]  /*01f0*/  IMAD.IADD R9, R9, 0x1, R8 ;  /* 0x0000000109097824 */ /* 0x001fc800078e0208 */
[----:B------:R-:W-:-:S05]  /*0200*/  IMAD.WIDE R6, R9, 0x4, R6 ;  /* 0x0000000409067825 */ /* 0x000fca00078e0206 */
[----:B--2---:R-:W-:Y:S01]  /*0210*/  STG.E desc[UR4][R6.64], R5 ;  /* 0x0000000506007986 */ /* 0x004fe2000c101904 */
[----:B------:R-:W-:Y:S05]  /*0220*/  EXIT ;  /* 0x000000000000794d */ /* 0x000fea0003800000 */
.L_x_1:
        /* <DEDUP_REMOVED lines=13> */
.L_x_63:


//--------------------- .text._Z20filterByThresholdBinPhPiS0_S0_S0_ii --------------------------
	.section	.text._Z20filterByThresholdBinPhPiS0_S0_S0_ii,"ax",@progbits
	.align	128
        .global         _Z20filterByThresholdBinPhPiS0_S0_S0_ii
        .type           _Z20filterByThresholdBinPhPiS0_S0_S0_ii,@function
        .size           _Z20filterByThresholdBinPhPiS0_S0_S0_ii,(.L_x_64 - _Z20filterByThresholdBinPhPiS0_S0_S0_ii)
        .other          _Z20filterByThresholdBinPhPiS0_S0_S0_ii,@"STO_CUDA_ENTRY STV_DEFAULT"
_Z20filterByThresholdBinPhPiS0_S0_S0_ii:
.text._Z20filterByThresholdBinPhPiS0_S0_S0_ii:
        /* <DEDUP_REMOVED lines=15> */
[----:B--2---:R-:W-:-:S13]  /*00f0*/  ISETP.GT.AND P0, PT, R3, R4, PT ;  /* 0x000000040300720c */ /* 0x004fda0003f04270 */
[----:B------:R-:W-:Y:S05]  /*0100*/  @!P0 EXIT ;  /* 0x000000000000894d */ /* 0x000fea0003800000 */
[----:B------:R-:W0:Y:S01]  /*0110*/  S2R R5, SR_LANEID ;  /* 0x0000000000057919 */ /* 0x000e220000000000 */
[----:B------:R-:W-:Y:S01]  /*0120*/  VOTEU.ANY UR6, UPT, PT ;  /* 0x0000000000067886 */ /* 0x000fe200038e0100 */
[----:B------:R-:W1:Y:S01]  /*0130*/  LDC.64 R2, c[0x0][0x398] ;  /* 0x0000e600ff027b82 */ /* 0x000e620000000a00 */
        /* <DEDUP_REMOVED lines=17> */
.L_x_2:
        /* <DEDUP_REMOVED lines=11> */
.L_x_64:


//--------------------- .text._Z16findThresholdBinPiiS_S_S_ --------------------------
	.section	.text._Z16findThresholdBinPiiS_S_S_,"ax",@progbits
	.align	128
        .global         _Z16findThresholdBinPiiS_S_S_
        .type           _Z16findThresholdBinPiiS_S_S_,@function
        .size           _Z16findThresholdBinPiiS_S_S_,(.L_x_65 - _Z16findThresholdBinPiiS_S_S_)
        .other          _Z16findThresholdBinPiiS_S_S_,@"STO_CUDA_ENTRY STV_DEFAULT"
_Z16findThresholdBinPiiS_S_S_:
.text._Z16findThresholdBinPiiS_S_S_:
[----:B------:R-:W-:Y:S01]  /*0000*/  LDC R1, c[0x0][0x37c] ;  /* 0x0000df00ff017b82 */ /* 0x000fe20000000800 */
[----:B------:R-:W0:Y:S07]  /*0010*/  S2R R13, SR_TID.X ;  /* 0x00000000000d7919 */ /* 0x000e2e0000002100 */
[----:B------:R-:W1:Y:S01]  /*0020*/  LDC.64 R2, c[0x0][0x380] ;  /* 0x0000e000ff027b82 */ /* 0x000e620000000a00 */
[----:B------:R-:W2:Y:S01]  /*0030*/  LDCU.64 UR6, c[0x0][0x358] ;  /* 0x00006b00ff0677ac */ /* 0x000ea20008000a00 */
[----:B------:R-:W-:-:S06]  /*0040*/  IMAD.MOV.U32 R15, RZ, RZ, 0x20 ;  /* 0x00000020ff0f7424 */ /* 0x000fcc00078e00ff */
[----:B------:R-:W2:Y:S08]  /*0050*/  LDC.64 R4, c[0x0][0x398] ;  /* 0x0000e600ff047b82 */ /* 0x000eb00000000a00 */
[----:B------:R-:W3:Y:S08]  /*0060*/  LDC.64 R6, c[0x0][0x3a0] ;  /* 0x0000e800ff067b82 */ /* 0x000ef00000000a00 */
[----:B------:R-:W4:Y:S01]  /*0070*/  LDC.64 R8, c[0x0][0x390] ;  /* 0x0000e400ff087b82 */ /* 0x000f220000000a00 */
[C---:B0-----:R-:W-:Y:S01]  /*0080*/  ISETP.GT.U32.AND P1, PT, R13.reuse, 0x1f, PT ;  /* 0x0000001f0d00780c */ /* 0x041fe20003f24070 */
[C---:B-1----:R-:W-:Y:S01]  /*0090*/  IMAD.WIDE.U32 R2, R13.reuse, 0x4, R2 ;  /* 0x000000040d027825 */ /* 0x042fe200078e0002 */
[----:B--2---:R0:W-:Y:S04]  /*00a0*/  STG.E desc[UR6][R4.64], R15 ;  /* 0x0000000f04007986 */ /* 0x0041e8000c101906 */
[----:B---3--:R0:W-:Y:S04]  /*00b0*/  STG.E desc[UR6][R6.64], RZ ;  /* 0x000000ff06007986 */ /* 0x0081e8000c101906 */
[----:B----4-:R0:W-:Y:S04]  /*00c0*/  STG.E desc[UR6][R8.64], RZ ;  /* 0x000000ff08007986 */ /* 0x0101e8000c101906 */
[----:B------:R-:W2:Y:S01]  /*00d0*/  @!P1 LDG.E R11, desc[UR6][R2.64] ;  /* 0x00000006020b9981 */ /* 0x000ea2000c1e1900 */
[----:B------:R-:W1:Y:S01]  /*00e0*/  S2UR UR5, SR_CgaCtaId ;  /* 0x00000000000579c3 */ /* 0x000e620000008800 */
[----:B------:R-:W-:Y:S01]  /*00f0*/  UMOV UR4, 0x400 ;  /* 0x0000040000047882 */ /* 0x000fe20000000000 */
[----:B------:R-:W3:Y:S01]  /*0100*/  LDCU UR8, c[0x0][0x360] ;  /* 0x00006c00ff0877ac */ /* 0x000ee20008000800 */
[----:B------:R-:W-:Y:S01]  /*0110*/  ISETP.GT.U32.AND P0, PT, R13, 0x1f, PT ;  /* 0x0000001f0d00780c */ /* 0x000fe20003f04070 */
[----:B---3--:R-:W-:-:S02]  /*0120*/  UISETP.GE.U32.AND UP0, UPT, UR8, 0x2, UPT ;  /* 0x000000020800788c */ /* 0x008fc4000bf06070 */
[----:B-1----:R-:W-:-:S06]  /*0130*/  ULEA UR4, UR5, UR4, 0x18 ;  /* 0x0000000405047291 */ /* 0x002fcc000f8ec0ff */
[----:B------:R-:W-:-:S05]  /*0140*/  LEA R0, R13, UR4, 0x2 ;  /* 0x000000040d007c11 */ /* 0x000fca000f8e10ff */
[----:B--2---:R0:W-:Y:S01]  /*0150*/  @!P1 STS [R0], R11 ;  /* 0x0000000b00009388 */ /* 0x0041e20000000800 */
[----:B------:R-:W-:Y:S06]  /*0160*/  BAR.SYNC.DEFER_BLOCKING 0x0 ;  /* 0x0000000000007b1d */ /* 0x000fec0000010000 */
[----:B------:R-:W-:Y:S05]  /*0170*/  BRA.U !UP0, `(.L_x_3) ;  /* 0x0000000108387547 */ /* 0x000fea000b800000 */
[----:B------:R-:W-:-:S05]  /*0180*/  UMOV UR5, 0x1 ;  /* 0x0000000100057882 */ /* 0x000fca0000000000 */
.L_x_4:
[----:B------:R-:W-:Y:S01]  /*0190*/  ISETP.GE.U32.AND P1, PT, R13, UR5, PT ;  /* 0x000000050d007c0c */ /* 0x000fe2000bf26070 */
[----:B0-----:R-:W-:-:S12]  /*01a0*/  IMAD.MOV.U32 R4, RZ, RZ, RZ ;  /* 0x000000ffff047224 */ /* 0x001fd800078e00ff */
[----:B------:R-:W-:Y:S01]  /*01b0*/  @P1 VIADD R5, R13, -UR5 ;  /* 0x800000050d051c36 */ /* 0x000fe20008000000 */
[----:B------:R-:W-:-:S04]  /*01c0*/  USHF.L.U32 UR5, UR5, 0x1, URZ ;  /* 0x0000000105057899 */ /* 0x000fc800080006ff */
[----:B------:R-:W-:Y:S01]  /*01d0*/  @P1 LEA R5, R5, UR4, 0x2 ;  /* 0x0000000405051c11 */ /* 0x000fe2000f8e10ff */
[----:B------:R-:W-:-:S04]  /*01e0*/  UISETP.GE.U32.AND UP0, UPT, UR5, UR8, UPT ;  /* 0x000000080500728c */ /* 0x000fc8000bf06070 */
[----:B------:R-:W-:Y:S01]  /*01f0*/  @P1 LDS R4, [R5] ;  /* 0x0000000005041984 */ /* 0x000fe20000000800 */
[----:B------:R-:W-:Y:S06]  /*0200*/  BAR.SYNC.DEFER_BLOCKING 0x0 ;  /* 0x0000000000007b1d */ /* 0x000fec0000010000 */
[----:B-1----:R-:W0:Y:S02]  /*0210*/  LDS R7, [R0] ;  /* 0x0000000000077984 */ /* 0x002e240000000800 */
[----:B0-----:R-:W-:-:S05]  /*0220*/  IMAD.IADD R7, R7, 0x1, R4 ;  /* 0x0000000107077824 */ /* 0x001fca00078e0204 */
[----:B------:R1:W-:Y:S01]  /*0230*/  STS [R0], R7 ;  /* 0x0000000700007388 */ /* 0x0003e20000000800 */
[----:B------:R-:W-:Y:S06]  /*0240*/  BAR.SYNC.DEFER_BLOCKING 0x0 ;  /* 0x0000000000007b1d */ /* 0x000fec0000010000 */
[----:B------:R-:W-:Y:S05]  /*0250*/  BRA.U !UP0, `(.L_x_4) ;  /* 0xfffffffd08cc7547 */ /* 0x000fea000b83ffff */
.L_x_3:
[----:B------:R-:W-:Y:S05]  /*0260*/  @P0 EXIT ;  /* 0x000000000000094d */ /* 0x000fea0003800000 */
[----:B0-----:R-:W0:Y:S01]  /*0270*/  LDS R11, [R0] ;  /* 0x00000000000b7984 */ /* 0x001e220000000800 */
[----:B------:R-:W0:Y:S02]  /*0280*/  LDCU UR4, c[0x0][0x388] ;  /* 0x00007100ff0477ac */ /* 0x000e240008000800 */
[----:B0-----:R-:W-:-:S13]  /*0290*/  ISETP.GE.AND P0, PT, R11, UR4, PT ;  /* 0x000000040b007c0c */ /* 0x001fda000bf06270 */
[----:B------:R-:W-:Y:S05]  /*02a0*/  @!P0 EXIT ;  /* 0x000000000000894d */ /* 0x000fea0003800000 */
[----:B-1----:R-:W0:Y:S01]  /*02b0*/  S2R R0, SR_LANEID ;  /* 0x0000000000007919 */ /* 0x002e220000000000 */
[----:B------:R-:W1:Y:S01]  /*02c0*/  LDC.64 R4, c[0x0][0x398] ;  /* 0x0000e600ff047b82 */ /* 0x000e620000000a00 */
[----:B------:R-:W-:Y:S01]  /*02d0*/  VOTEU.ANY UR4, UPT, PT ;  /* 0x0000000000047886 */ /* 0x000fe200038e0100 */
[----:B------:R-:W-:Y:S01]  /*02e0*/  CREDUX.MIN.S32 UR5, R13 ;  /* 0x000000000d0572cc */ /* 0x000fe20000008200 */
[----:B------:R-:W-:-:S12]  /*02f0*/  UFLO.U32 UR4, UR4 ;  /* 0x00000004000472bd */ /* 0x000fd800080e0000 */
[----:B------:R-:W-:Y:S01]  /*0300*/  IMAD.U32 R13, RZ, RZ, UR5 ;  /* 0x00000005ff0d7e24 */ /* 0x000fe2000f8e00ff */
[----:B0-----:R-:W-:-:S13]  /*0310*/  ISETP.EQ.U32.AND P0, PT, R0, UR4, PT ;  /* 0x0000000400007c0c */ /* 0x001fda000bf02070 */
[----:B-1----:R-:W-:Y:S04]  /*0320*/  @P0 REDG.E.MIN.S32.STRONG.GPU desc[UR6][R4.64], R13 ;  /* 0x0000000d0400098e */ /* 0x002fe8000c92e306 */
[----:B------:R-:W2:Y:S01]  /*0330*/  LDG.E R3, desc[UR6][R2.64] ;  /* 0x0000000602037981 */ /* 0x000ea2000c1e1900 */
[----:B------:R-:W2:Y:S08]  /*0340*/  LDC.64 R6, c[0x0][0x3a0] ;  /* 0x0000e800ff067b82 */ /* 0x000eb00000000a00 */
[----:B------:R-:W0:Y:S01]  /*0350*/  LDC.64 R8, c[0x0][0x390] ;  /* 0x0000e400ff087b82 */ /* 0x000e220000000a00 */
[----:B--2---:R-:W-:Y:S04]  /*0360*/  STG.E desc[UR6][R6.64], R3 ;  /* 0x0000000306007986 */ /* 0x004fe8000c101906 */
[----:B0-----:R-:W-:Y:S01]  /*0370*/  STG.E desc[UR6][R8.64], R11 ;  /* 0x0000000b08007986 */ /* 0x001fe2000c101906 */
[----:B------:R-:W-:Y:S05]  /*0380*/  EXIT ;  /* 0x000000000000794d */ /* 0x000fea0003800000 */
.L_x_5:
        /* <DEDUP_REMOVED lines=15> */
.L_x_65:


//--------------------- .text._Z5scalePfPhPiS_S_S1_i --------------------------
	.section	.text._Z5scalePfPhPiS_S_S1_i,"ax",@progbits
	.align	128
        .global         _Z5scalePfPhPiS_S_S1_i
        .type           _Z5scalePfPhPiS_S_S1_i,@function
        .size           _Z5scalePfPhPiS_S_S1_i,(.L_x_59 - _Z5scalePfPhPiS_S_S1_i)
        .other          _Z5scalePfPhPiS_S_S1_i,@"STO_CUDA_ENTRY STV_DEFAULT"
_Z5scalePfPhPiS_S_S1_i:
.text._Z5scalePfPhPiS_S_S1_i:
        /* <DEDUP_REMOVED lines=8> */
[----:B------:R-:W0:Y:S01]  /*0080*/  LDC.64 R10, c[0x0][0x390] ;  /* 0x0000e400ff0a7b82 */ /* 0x000e220000000a00 */
[----:B------:R-:W1:Y:S07]  /*0090*/  LDCU.64 UR4, c[0x0][0x358] ;  /* 0x00006b00ff0477ac */ /* 0x000e6e0008000a00 */
[----:B------:R-:W2:Y:S08]  /*00a0*/  LDC.64 R4, c[0x0][0x3a0] ;  /* 0x0000e800ff047b82 */ /* 0x000eb00000000a00 */
[----:B------:R-:W3:Y:S01]  /*00b0*/  LDC.64 R6, c[0x0][0x398] ;  /* 0x0000e600ff067b82 */ /* 0x000ee20000000a00 */
[----:B0-----:R-:W-:-:S07]  /*00c0*/  IMAD.WIDE R10, R2, 0x4, R10 ;  /* 0x00000004020a7825 */ /* 0x001fce00078e020a */
[----:B------:R-:W0:Y:S01]  /*00d0*/  LDC.64 R12, c[0x0][0x380] ;  /* 0x0000e000ff0c7b82 */ /* 0x000e220000000a00 */
[----:B-1----:R-:W0:Y:S04]  /*00e0*/  LDG.E R11, desc[UR4][R10.64] ;  /* 0x000000040a0b7981 */ /* 0x002e28000c1e1900 */
[----:B--2---:R-:W2:Y:S04]  /*00f0*/  LDG.E R4, desc[UR4][R4.64] ;  /* 0x0000000404047981 */ /* 0x004ea8000c1e1900 */
[----:B---3--:R-:W2:Y:S01]  /*0100*/  LDG.E R7, desc[UR4][R6.64] ;  /* 0x0000000406077981 */ /* 0x008ea2000c1e1900 */
[----:B------:R-:W-:Y:S01]  /*0110*/  UMOV UR6, 0x88e368f1 ;  /* 0x88e368f100067882 */ /* 0x000fe20000000000 */
[----:B------:R-:W-:Y:S01]  /*0120*/  UMOV UR7, 0x3ee4f8b5 ;  /* 0x3ee4f8b500077882 */ /* 0x000fe20000000000 */
[----:B0-----:R-:W-:-:S05]  /*0130*/  IMAD.WIDE R12, R11, 0x4, R12 ;  /* 0x000000040b0c7825 */ /* 0x001fca00078e020c */
[----:B------:R-:W3:Y:S01]  /*0140*/  LDG.E R0, desc[UR4][R12.64] ;  /* 0x000000040c007981 */ /* 0x000ee2000c1e1900 */
[----:B------:R-:W-:Y:S01]  /*0150*/  BSSY.RECONVERGENT B0, `(.L_x_6) ;  /* 0x0000012000007945 */ /* 0x000fe20003800200 */
[----:B--2---:R-:W-:-:S04]  /*0160*/  FADD R3, R4, -R7 ;  /* 0x8000000704037221 */ /* 0x004fc80000000000 */
[----:B------:R-:W0:Y:S01]  /*0170*/  F2F.F64.F32 R8, R3 ;  /* 0x0000000300087310 */ /* 0x000e220000201800 */
[----:B------:R-:W-:Y:S01]  /*0180*/  FSETP.NEU.AND P0, PT, R3, RZ, PT ;  /* 0x000000ff0300720b */ /* 0x000fe20003f0d000 */
[----:B0-----:R-:W-:-:S12]  /*0190*/  DADD R8, R8, UR6 ;  /* 0x0000000608087e29 */ /* 0x001fd80008000000 */
[----:B------:R-:W0:Y:S08]  /*01a0*/  @!P0 F2F.F32.F64 R3, R8 ;  /* 0x0000000800038310 */ /* 0x000e300000301000 */
[----:B0-----:R-:W0:Y:S02]  /*01b0*/  MUFU.RCP R4, R3 ;  /* 0x0000000300047308 */ /* 0x001e240000001000 */
[----:B0-----:R-:W-:-:S04]  /*01c0*/  FFMA R5, -R3, R4, 1 ;  /* 0x3f80000003057423 */ /* 0x001fc80000000104 */
[----:B------:R-:W-:Y:S01]  /*01d0*/  FFMA R5, R4, R5, R4 ;  /* 0x0000000504057223 */ /* 0x000fe20000000004 */
[----:B---3--:R-:W-:-:S04]  /*01e0*/  FADD R0, -R7, R0 ;  /* 0x0000000007007221 */ /* 0x008fc80000000100 */
[----:B------:R-:W0:Y:S01]  /*01f0*/  FCHK P0, R0, R3 ;  /* 0x0000000300007302 */ /* 0x000e220000000000 */
[----:B------:R-:W-:-:S04]  /*0200*/  FFMA R4, R0, R5, RZ ;  /* 0x0000000500047223 */ /* 0x000fc800000000ff */
[----:B------:R-:W-:-:S04]  /*0210*/  FFMA R6, -R3, R4, R0 ;  /* 0x0000000403067223 */ /* 0x000fc80000000100 */
[----:B------:R-:W-:Y:S01]  /*0220*/  FFMA R4, R5, R6, R4 ;  /* 0x0000000605047223 */ /* 0x000fe20000000004 */
[----:B0-----:R-:W-:Y:S06]  /*0230*/  @!P0 BRA `(.L_x_7) ;  /* 0x00000000000c8947 */ /* 0x001fec0003800000 */
[----:B------:R-:W-:-:S07]  /*0240*/  MOV R4, 0x260 ;  /* 0x0000026000047802 */ /* 0x000fce0000000f00 */
[----:B------:R-:W-:Y:S05]  /*0250*/  CALL.REL.NOINC `($__internal_0_$__cuda_sm3x_div_rn_noftz_f32_slowpath) ;  /* 0x0000000000487944 */ /* 0x000fea0003c00000 */
[----:B------:R-:W-:-:S07]  /*0260*/  IMAD.MOV.U32 R4, RZ, RZ, R0 ;  /* 0x000000ffff047224 */ /* 0x000fce00078e0000 */
.L_x_7:
[----:B------:R-:W-:Y:S05]  /*0270*/  BSYNC.RECONVERGENT B0 ;  /* 0x0000000000007941 */ /* 0x000fea0003800200 */
.L_x_6:
[----:B------:R-:W-:Y:S01]  /*0280*/  FMUL R4, R4, 31 ;  /* 0x41f8000004047820 */ /* 0x000fe20000400000 */
[----:B------:R-:W0:Y:S01]  /*0290*/  LDCU.64 UR6, c[0x0][0x388] ;  /* 0x00007100ff0677ac */ /* 0x000e220008000a00 */
[----:B------:R-:W-:-:S03]  /*02a0*/  IMAD.MOV.U32 R9, RZ, RZ, 0x1 ;  /* 0x00000001ff097424 */ /* 0x000fc600078e00ff */
[----:B------:R-:W-:Y:S01]  /*02b0*/  FMNMX R4, RZ, R4, !PT ;  /* 0x00000004ff047209 */ /* 0x000fe20007800000 */
[----:B------:R-:W1:Y:S03]  /*02c0*/  LDCU.64 UR8, c[0x0][0x3a8] ;  /* 0x00007500ff0877ac */ /* 0x000e660008000a00 */
[----:B------:R-:W-:-:S04]  /*02d0*/  FMNMX R0, R4, 31, PT ;  /* 0x41f8000004007809 */ /* 0x000fc80003800000 */
[----:B------:R-:W2:Y:S02]  /*02e0*/  F2I.U32.TRUNC.NTZ R3, R0 ;  /* 0x0000000000037305 */ /* 0x000ea4000020f000 */
[----:B--2---:R-:W-:-:S05]  /*02f0*/  IMAD.SHL.U32 R4, R3, 0x4, RZ ;  /* 0x0000000403047824 */ /* 0x004fca00078e00ff */
[----:B------:R-:W-:Y:S02]  /*0300*/  LOP3.LUT R6, R4, 0x3fc, RZ, 0xc0, !PT ;  /* 0x000003fc04067812 */ /* 0x000fe400078ec0ff */
[----:B0-----:R-:W-:Y:S02]  /*0310*/  IADD3 R4, P0, PT, R2, UR6, RZ ;  /* 0x0000000602047c10 */ /* 0x001fe4000ff1e0ff */
[----:B-1----:R-:W-:Y:S02]  /*0320*/  IADD3 R6, P1, PT, R6, UR8, RZ ;  /* 0x0000000806067c10 */ /* 0x002fe4000ff3e0ff */
[----:B------:R-:W-:-:S03]  /*0330*/  LEA.HI.X.SX32 R5, R2, UR7, 0x1, P0 ;  /* 0x0000000702057c11 */ /* 0x000fc600080f0eff */
[----:B------:R-:W-:Y:S02]  /*0340*/  IMAD.X R7, RZ, RZ, UR9, P1 ;  /* 0x00000009ff077e24 */ /* 0x000fe400088e06ff */
[----:B------:R-:W-:Y:S04]  /*0350*/  STG.E.U8 desc[UR4][R4.64], R3 ;  /* 0x0000000304007986 */ /* 0x000fe8000c101104 */
[----:B------:R-:W-:Y:S01]  /*0360*/  REDG.E.ADD.STRONG.GPU desc[UR4][R6.64], R9 ;  /* 0x000000090600798e */ /* 0x000fe2000c12e104 */
[----:B------:R-:W-:Y:S05]  /*0370*/  EXIT ;  /* 0x000000000000794d */ /* 0x000fea0003800000 */
        .weak           $__internal_0_$__cuda_sm3x_div_rn_noftz_f32_slowpath
        .type           $__internal_0_$__cuda_sm3x_div_rn_noftz_f32_slowpath,@function
        .size           $__internal_0_$__cuda_sm3x_div_rn_noftz_f32_slowpath,(.L_x_59 - $__internal_0_$__cuda_sm3x_div_rn_noftz_f32_slowpath)
$__internal_0_$__cuda_sm3x_div_rn_noftz_f32_slowpath:
[--C-:B------:R-:W-:Y:S01]  /*0380*/  SHF.R.U32.HI R6, RZ, 0x17, R3.reuse ;  /* 0x00000017ff067819 */ /* 0x100fe20000011603 */
[----:B------:R-:W-:Y:S01]  /*0390*/  BSSY.RECONVERGENT B1, `(.L_x_8) ;  /* 0x0000064000017945 */ /* 0x000fe20003800200 */
[--C-:B------:R-:W-:Y:S01]  /*03a0*/  SHF.R.U32.HI R5, RZ, 0x17, R0.reuse ;  /* 0x00000017ff057819 */ /* 0x100fe20000011600 */
[----:B------:R-:W-:Y:S01]  /*03b0*/  IMAD.MOV.U32 R7, RZ, RZ, R0 ;  /* 0x000000ffff077224 */ /* 0x000fe200078e0000 */
[----:B------:R-:W-:Y:S01]  /*03c0*/  LOP3.LUT R6, R6, 0xff, RZ, 0xc0, !PT ;  /* 0x000000ff06067812 */ /* 0x000fe200078ec0ff */
[----:B------:R-:W-:Y:S01]  /*03d0*/  IMAD.MOV.U32 R8, RZ, RZ, R3 ;  /* 0x000000ffff087224 */ /* 0x000fe200078e0003 */
[----:B------:R-:W-:-:S03]  /*03e0*/  LOP3.LUT R5, R5, 0xff, RZ, 0xc0, !PT ;  /* 0x000000ff05057812 */ /* 0x000fc600078ec0ff */
[----:B------:R-:W-:Y:S02]  /*03f0*/  VIADD R11, R6, 0xffffffff ;  /* 0xffffffff060b7836 */ /* 0x000fe40000000000 */
[----:B------:R-:W-:-:S03]  /*0400*/  VIADD R10, R5, 0xffffffff ;  /* 0xffffffff050a7836 */ /* 0x000fc60000000000 */
[----:B------:R-:W-:-:S04]  /*0410*/  ISETP.GT.U32.AND P0, PT, R11, 0xfd, PT ;  /* 0x000000fd0b00780c */ /* 0x000fc80003f04070 */
[----:B------:R-:W-:-:S13]  /*0420*/  ISETP.GT.U32.OR P0, PT, R10, 0xfd, P0 ;  /* 0x000000fd0a00780c */ /* 0x000fda0000704470 */
[----:B------:R-:W-:Y:S01]  /*0430*/  @!P0 IMAD.MOV.U32 R9, RZ, RZ, RZ ;  /* 0x000000ffff098224 */ /* 0x000fe200078e00ff */
[----:B------:R-:W-:Y:S06]  /*0440*/  @!P0 BRA `(.L_x_9) ;  /* 0x00000000005c8947 */ /* 0x000fec0003800000 */
[----:B------:R-:W-:Y:S02]  /*0450*/  FSETP.GTU.FTZ.AND P0, PT, |R0|, +INF , PT ;  /* 0x7f8000000000780b */ /* 0x000fe40003f1c200 */
[----:B------:R-:W-:-:S04]  /*0460*/  FSETP.GTU.FTZ.AND P1, PT, |R3|, +INF , PT ;  /* 0x7f8000000300780b */ /* 0x000fc80003f3c200 */
[----:B------:R-:W-:-:S13]  /*0470*/  PLOP3.LUT P0, PT, P0, P1, PT, 0xf8, 0x8f ;  /* 0x00000000008f781c */ /* 0x000fda0000703f70 */
[----:B------:R-:W-:Y:S05]  /*0480*/  @P0 BRA `(.L_x_10) ;  /* 0x00000004004c0947 */ /* 0x000fea0003800000 */
[----:B------:R-:W-:-:S13]  /*0490*/  LOP3.LUT P0, RZ, R8, 0x7fffffff, R7, 0xc8, !PT ;  /* 0x7fffffff08ff7812 */ /* 0x000fda000780c807 */
[----:B------:R-:W-:Y:S05]  /*04a0*/  @!P0 BRA `(.L_x_11) ;  /* 0x00000004003c8947 */ /* 0x000fea0003800000 */
[C---:B------:R-:W-:Y:S02]  /*04b0*/  FSETP.NEU.FTZ.AND P2, PT, |R0|.reuse, +INF , PT ;  /* 0x7f8000000000780b */ /* 0x040fe40003f5d200 */
[----:B------:R-:W-:Y:S02]  /*04c0*/  FSETP.NEU.FTZ.AND P1, PT, |R3|, +INF , PT ;  /* 0x7f8000000300780b */ /* 0x000fe40003f3d200 */
[----:B------:R-:W-:-:S11]  /*04d0*/  FSETP.NEU.FTZ.AND P0, PT, |R0|, +INF , PT ;  /* 0x7f8000000000780b */ /* 0x000fd60003f1d200 */
[----:B------:R-:W-:Y:S05]  /*04e0*/  @!P1 BRA !P2, `(.L_x_11) ;  /* 0x00000004002c9947 */ /* 0x000fea0005000000 */
[----:B------:R-:W-:-:S04]  /*04f0*/  LOP3.LUT P2, RZ, R7, 0x7fffffff, RZ, 0xc0, !PT ;  /* 0x7fffffff07ff7812 */ /* 0x000fc8000784c0ff */
[----:B------:R-:W-:-:S13]  /*0500*/  PLOP3.LUT P1, PT, P1, P2, PT, 0x2f, 0xf2 ;  /* 0x0000000000f2781c */ /* 0x000fda0000f24577 */
[----:B------:R-:W-:Y:S05]  /*0510*/  @P1 BRA `(.L_x_12) ;  /* 0x0000000400181947 */ /* 0x000fea0003800000 */
[----:B------:R-:W-:-:S04]  /*0520*/  LOP3.LUT P1, RZ, R8, 0x7fffffff, RZ, 0xc0, !PT ;  /* 0x7fffffff08ff7812 */ /* 0x000fc8000782c0ff */
[----:B------:R-:W-:-:S13]  /*0530*/  PLOP3.LUT P0, PT, P0, P1, PT, 0x2f, 0xf2 ;  /* 0x0000000000f2781c */ /* 0x000fda0000702577 */
[----:B------:R-:W-:Y:S05]  /*0540*/  @P0 BRA `(.L_x_13) ;  /* 0x0000000400000947 */ /* 0x000fea0003800000 */
[----:B------:R-:W-:Y:S02]  /*0550*/  ISETP.GE.AND P0, PT, R10, RZ, PT ;  /* 0x000000ff0a00720c */ /* 0x000fe40003f06270 */
[----:B------:R-:W-:-:S11]  /*0560*/  ISETP.GE.AND P1, PT, R11, RZ, PT ;  /* 0x000000ff0b00720c */ /* 0x000fd60003f26270 */
[----:B------:R-:W-:Y:S02]  /*0570*/  @P0 IMAD.MOV.U32 R9, RZ, RZ, RZ ;  /* 0x000000ffff090224 */ /* 0x000fe400078e00ff */
[----:B------:R-:W-:Y:S01]  /*0580*/  @!P0 FFMA R7, R0, 1.84467440737095516160e+19, RZ ;  /* 0x5f80000000078823 */ /* 0x000fe200000000ff */
[----:B------:R-:W-:Y:S02]  /*0590*/  @!P0 IMAD.MOV.U32 R9, RZ, RZ, -0x40 ;  /* 0xffffffc0ff098424 */ /* 0x000fe400078e00ff */
[----:B------:R-:W-:Y:S02]  /*05a0*/  @!P1 FFMA R8, R3, 1.84467440737095516160e+19, RZ ;  /* 0x5f80000003089823 */ /* 0x000fe400000000ff */
[----:B------:R-:W-:-:S07]  /*05b0*/  @!P1 VIADD R9, R9, 0x40 ;  /* 0x0000004009099836 */ /* 0x000fce0000000000 */
.L_x_9:
[----:B------:R-:W-:Y:S01]  /*05c0*/  LEA R3, R6, 0xc0800000, 0x17 ;  /* 0xc080000006037811 */ /* 0x000fe200078eb8ff */
[----:B------:R-:W-:Y:S01]  /*05d0*/  VIADD R5, R5, 0xffffff81 ;  /* 0xffffff8105057836 */ /* 0x000fe20000000000 */
[----:B------:R-:W-:Y:S03]  /*05e0*/  BSSY.RECONVERGENT B2, `(.L_x_14) ;  /* 0x0000035000027945 */ /* 0x000fe60003800200 */
[----:B------:R-:W-:Y:S01]  /*05f0*/  IMAD.IADD R3, R8, 0x1, -R3 ;  /* 0x0000000108037824 */ /* 0x000fe200078e0a03 */
[C---:B------:R-:W-:Y:S01]  /*0600*/  IADD3 R6, PT, PT, R5.reuse, 0x7f, -R6 ;  /* 0x0000007f05067810 */ /* 0x040fe20007ffe806 */
[----:B------:R-:W-:Y:S02]  /*0610*/  IMAD R0, R5, -0x800000, R7 ;  /* 0xff80000005007824 */ /* 0x000fe400078e0207 */
[----:B------:R-:W0:Y:S01]  /*0620*/  MUFU.RCP R8, R3 ;  /* 0x0000000300087308 */ /* 0x000e220000001000 */
[----:B------:R-:W-:Y:S01]  /*0630*/  FADD.FTZ R11, -R3, -RZ ;  /* 0x800000ff030b7221 */ /* 0x000fe20000010100 */
[----:B------:R-:W-:-:S03]  /*0640*/  IMAD.IADD R6, R6, 0x1, R9 ;  /* 0x0000000106067824 */ /* 0x000fc600078e0209 */
[----:B0-----:R-:W-:-:S04]  /*0650*/  FFMA R13, R8, R11, 1 ;  /* 0x3f800000080d7423 */ /* 0x001fc8000000000b */
[----:B------:R-:W-:-:S04]  /*0660*/  FFMA R10, R8, R13, R8 ;  /* 0x0000000d080a7223 */ /* 0x000fc80000000008 */
[----:B------:R-:W-:-:S04]  /*0670*/  FFMA R7, R0, R10, RZ ;  /* 0x0000000a00077223 */ /* 0x000fc800000000ff */
[----:B------:R-:W-:-:S04]  /*0680*/  FFMA R8, R11, R7, R0 ;  /* 0x000000070b087223 */ /* 0x000fc80000000000 */
[----:B------:R-:W-:-:S04]  /*0690*/  FFMA R7, R10, R8, R7 ;  /* 0x000000080a077223 */ /* 0x000fc80000000007 */
[----:B------:R-:W-:-:S04]  /*06a0*/  FFMA R8, R11, R7, R0 ;  /* 0x000000070b087223 */ /* 0x000fc80000000000 */
[----:B------:R-:W-:-:S05]  /*06b0*/  FFMA R0, R10, R8, R7 ;  /* 0x000000080a007223 */ /* 0x000fca0000000007 */
[----:B------:R-:W-:-:S04]  /*06c0*/  SHF.R.U32.HI R3, RZ, 0x17, R0 ;  /* 0x00000017ff037819 */ /* 0x000fc80000011600 */
[----:B------:R-:W-:-:S05]  /*06d0*/  LOP3.LUT R3, R3, 0xff, RZ, 0xc0, !PT ;  /* 0x000000ff03037812 */ /* 0x000fca00078ec0ff */
[----:B------:R-:W-:-:S04]  /*06e0*/  IMAD.IADD R9, R3, 0x1, R6 ;  /* 0x0000000103097824 */ /* 0x000fc800078e0206 */
[----:B------:R-:W-:-:S05]  /*06f0*/  VIADD R3, R9, 0xffffffff ;  /* 0xffffffff09037836 */ /* 0x000fca0000000000 */
[----:B------:R-:W-:-:S13]  /*0700*/  ISETP.GE.U32.AND P0, PT, R3, 0xfe, PT ;  /* 0x000000fe0300780c */ /* 0x000fda0003f06070 */
[----:B------:R-:W-:Y:S05]  /*0710*/  @!P0 BRA `(.L_x_15) ;  /* 0x0000000000808947 */ /* 0x000fea0003800000 */
[----:B------:R-:W-:-:S13]  /*0720*/  ISETP.GT.AND P0, PT, R9, 0xfe, PT ;  /* 0x000000fe0900780c */ /* 0x000fda0003f04270 */
[----:B------:R-:W-:Y:S05]  /*0730*/  @P0 BRA `(.L_x_16) ;  /* 0x00000000006c0947 */ /* 0x000fea0003800000 */
[----:B------:R-:W-:-:S13]  /*0740*/  ISETP.GE.AND P0, PT, R9, 0x1, PT ;  /* 0x000000010900780c */ /* 0x000fda0003f06270 */
[----:B------:R-:W-:Y:S05]  /*0750*/  @P0 BRA `(.L_x_17) ;  /* 0x0000000000740947 */ /* 0x000fea0003800000 */
[----:B------:R-:W-:Y:S02]  /*0760*/  ISETP.GE.AND P0, PT, R9, -0x18, PT ;  /* 0xffffffe80900780c */ /* 0x000fe40003f06270 */
[----:B------:R-:W-:-:S11]  /*0770*/  LOP3.LUT R0, R0, 0x80000000, RZ, 0xc0, !PT ;  /* 0x8000000000007812 */ /* 0x000fd600078ec0ff */
[----:B------:R-:W-:Y:S05]  /*0780*/  @!P0 BRA `(.L_x_17) ;  /* 0x0000000000688947 */ /* 0x000fea0003800000 */
[CCC-:B------:R-:W-:Y:S01]  /*0790*/  FFMA.RZ R3, R10.reuse, R8.reuse, R7.reuse ;  /* 0x000000080a037223 */ /* 0x1c0fe2000000c007 */
[CCC-:B------:R-:W-:Y:S01]  /*07a0*/  FFMA.RM R6, R10.reuse, R8.reuse, R7.reuse ;  /* 0x000000080a067223 */ /* 0x1c0fe20000004007 */
[C---:B------:R-:W-:Y:S02]  /*07b0*/  ISETP.NE.AND P2, PT, R9.reuse, RZ, PT ;  /* 0x000000ff0900720c */ /* 0x040fe40003f45270 */
[----:B------:R-:W-:Y:S02]  /*07c0*/  ISETP.NE.AND P1, PT, R9, RZ, PT ;  /* 0x000000ff0900720c */ /* 0x000fe40003f25270 */
[----:B------:R-:W-:Y:S01]  /*07d0*/  LOP3.LUT R5, R3, 0x7fffff, RZ, 0xc0, !PT ;  /* 0x007fffff03057812 */ /* 0x000fe200078ec0ff */
[----:B------:R-:W-:Y:S01]  /*07e0*/  FFMA.RP R3, R10, R8, R7 ;  /* 0x000000080a037223 */ /* 0x000fe20000008007 */
[----:B------:R-:W-:Y:S02]  /*07f0*/  VIADD R8, R9, 0x20 ;  /* 0x0000002009087836 */ /* 0x000fe40000000000 */
[----:B------:R-:W-:Y:S01]  /*0800*/  LOP3.LUT R5, R5, 0x800000, RZ, 0xfc, !PT ;  /* 0x0080000005057812 */ /* 0x000fe200078efcff */
[----:B------:R-:W-:Y:S01]  /*0810*/  IMAD.MOV R7, RZ, RZ, -R9 ;  /* 0x000000ffff077224 */ /* 0x000fe200078e0a09 */
[----:B------:R-:W-:-:S02]  /*0820*/  FSETP.NEU.FTZ.AND P0, PT, R3, R6, PT ;  /* 0x000000060300720b */ /* 0x000fc40003f1d000 */
[----:B------:R-:W-:Y:S02]  /*0830*/  SHF.L.U32 R8, R5, R8, RZ ;  /* 0x0000000805087219 */ /* 0x000fe400000006ff */
[----:B------:R-:W-:Y:S02]  /*0840*/  SEL R6, R7, RZ, P2 ;  /* 0x000000ff07067207 */ /* 0x000fe40001000000 */
[----:B------:R-:W-:Y:S02]  /*0850*/  ISETP.NE.AND P1, PT, R8, RZ, P1 ;  /* 0x000000ff0800720c */ /* 0x000fe40000f25270 */
[----:B------:R-:W-:Y:S02]  /*0860*/  SHF.R.U32.HI R6, RZ, R6, R5 ;  /* 0x00000006ff067219 */ /* 0x000fe40000011605 */
[----:B------:R-:W-:Y:S02]  /*0870*/  PLOP3.LUT P0, PT, P0, P1, PT, 0xf8, 0x8f ;  /* 0x00000000008f781c */ /* 0x000fe40000703f70 */
[----:B------:R-:W-:-:S02]  /*0880*/  SHF.R.U32.HI R8, RZ, 0x1, R6 ;  /* 0x00000001ff087819 */ /* 0x000fc40000011606 */
[----:B------:R-:W-:-:S04]  /*0890*/  SEL R3, RZ, 0x1, !P0 ;  /* 0x00000001ff037807 */ /* 0x000fc80004000000 */
[----:B------:R-:W-:-:S04]  /*08a0*/  LOP3.LUT R3, R3, 0x1, R8, 0xf8, !PT ;  /* 0x0000000103037812 */ /* 0x000fc800078ef808 */
[----:B------:R-:W-:-:S05]  /*08b0*/  LOP3.LUT R3, R3, R6, RZ, 0xc0, !PT ;  /* 0x0000000603037212 */ /* 0x000fca00078ec0ff */
[----:B------:R-:W-:-:S05]  /*08c0*/  IMAD.IADD R3, R8, 0x1, R3 ;  /* 0x0000000108037824 */ /* 0x000fca00078e0203 */
[----:B------:R-:W-:Y:S01]  /*08d0*/  LOP3.LUT R0, R3, R0, RZ, 0xfc, !PT ;  /* 0x0000000003007212 */ /* 0x000fe200078efcff */
[----:B------:R-:W-:Y:S06]  /*08e0*/  BRA `(.L_x_17) ;  /* 0x0000000000107947 */ /* 0x000fec0003800000 */
.L_x_16:
[----:B------:R-:W-:-:S04]  /*08f0*/  LOP3.LUT R0, R0, 0x80000000, RZ, 0xc0, !PT ;  /* 0x8000000000007812 */ /* 0x000fc800078ec0ff */
[----:B------:R-:W-:Y:S01]  /*0900*/  LOP3.LUT R0, R0, 0x7f800000, RZ, 0xfc, !PT ;  /* 0x7f80000000007812 */ /* 0x000fe200078efcff */
[----:B------:R-:W-:Y:S06]  /*0910*/  BRA `(.L_x_17) ;  /* 0x0000000000047947 */ /* 0x000fec0003800000 */
.L_x_15:
[----:B------:R-:W-:-:S07]  /*0920*/  IMAD R0, R6, 0x800000, R0 ;  /* 0x0080000006007824 */ /* 0x000fce00078e0200 */
.L_x_17:
[----:B------:R-:W-:Y:S05]  /*0930*/  BSYNC.RECONVERGENT B2 ;  /* 0x0000000000027941 */ /* 0x000fea0003800200 */
.L_x_14:
[----:B------:R-:W-:Y:S05]  /*0940*/  BRA `(.L_x_18) ;  /* 0x0000000000207947 */ /* 0x000fea0003800000 */
.L_x_13:
[----:B------:R-:W-:-:S04]  /*0950*/  LOP3.LUT R0, R8, 0x80000000, R7, 0x48, !PT ;  /* 0x8000000008007812 */ /* 0x000fc800078e4807 */
[----:B------:R-:W-:Y:S01]  /*0960*/  LOP3.LUT R0, R0, 0x7f800000, RZ, 0xfc, !PT ;  /* 0x7f80000000007812 */ /* 0x000fe200078efcff */
[----:B------:R-:W-:Y:S06]  /*0970*/  BRA `(.L_x_18) ;  /* 0x0000000000147947 */ /* 0x000fec0003800000 */
.L_x_12:
[----:B------:R-:W-:Y:S01]  /*0980*/  LOP3.LUT R0, R8, 0x80000000, R7, 0x48, !PT ;  /* 0x8000000008007812 */ /* 0x000fe200078e4807 */
[----:B------:R-:W-:Y:S06]  /*0990*/  BRA `(.L_x_18) ;  /* 0x00000000000c7947 */ /* 0x000fec0003800000 */
.L_x_11:
[----:B------:R-:W0:Y:S01]  /*09a0*/  MUFU.RSQ R0, -QNAN ;  /* 0xffc0000000007908 */ /* 0x000e220000001400 */
[----:B------:R-:W-:Y:S05]  /*09b0*/  BRA `(.L_x_18) ;  /* 0x0000000000047947 */ /* 0x000fea0003800000 */
.L_x_10:
[----:B------:R-:W-:-:S07]  /*09c0*/  FADD.FTZ R0, R0, R3 ;  /* 0x0000000300007221 */ /* 0x000fce0000010000 */
.L_x_18:
[----:B------:R-:W-:Y:S05]  /*09d0*/  BSYNC.RECONVERGENT B1 ;  /* 0x0000000000017941 */ /* 0x000fea0003800200 */
.L_x_8:
[----:B------:R-:W-:-:S04]  /*09e0*/  IMAD.MOV.U32 R5, RZ, RZ, 0x0 ;  /* 0x00000000ff057424 */ /* 0x000fc800078e00ff */
[----:B0-----:R-:W-:Y:S05]  /*09f0*/  RET.REL.NODEC R4 `(_Z5scalePfPhPiS_S_S1_i) ;  /* 0xfffffff404807950 */ /* 0x001fea0003c3ffff */
.L_x_19:
        /* <DEDUP_REMOVED lines=16> */
.L_x_59:


//--------------------- .text._Z15scaleToLogRangePfPhS_S_Pii --------------------------
	.section	.text._Z15scaleToLogRangePfPhS_S_Pii,"ax",@progbits
	.align	128
        .global         _Z15scaleToLogRangePfPhS_S_Pii
        .type           _Z15scaleToLogRangePfPhS_S_Pii,@function
        .size           _Z15scaleToLogRangePfPhS_S_Pii,(.L_x_60 - _Z15scaleToLogRangePfPhS_S_Pii)
        .other          _Z15scaleToLogRangePfPhS_S_Pii,@"STO_CUDA_ENTRY STV_DEFAULT"
_Z15scaleToLogRangePfPhS_S_Pii:
.text._Z15scaleToLogRangePfPhS_S_Pii:
        /* <DEDUP_REMOVED lines=9> */
[----:B------:R-:W0:Y:S07]  /*0090*/  LDCU.64 UR4, c[0x0][0x358] ;  /* 0x00006b00ff0477ac */ /* 0x000e2e0008000a00 */
[----:B------:R-:W1:Y:S08]  /*00a0*/  LDC.64 R6, c[0x0][0x390] ;  /* 0x0000e400ff067b82 */ /* 0x000e700000000a00 */
[----:B------:R-:W2:Y:S01]  /*00b0*/  LDC.64 R10, c[0x0][0x380] ;  /* 0x0000e000ff0a7b82 */ /* 0x000ea20000000a00 */
[----:B0-----:R-:W3:Y:S04]  /*00c0*/  LDG.E R4, desc[UR4][R4.64] ;  /* 0x0000000404047981 */ /* 0x001ee8000c1e1900 */
[----:B-1----:R-:W3:Y:S01]  /*00d0*/  LDG.E R7, desc[UR4][R6.64] ;  /* 0x0000000406077981 */ /* 0x002ee2000c1e1900 */
[----:B--2---:R-:W-:-:S06]  /*00e0*/  IMAD.WIDE R10, R2, 0x4, R10 ;  /* 0x00000004020a7825 */ /* 0x004fcc00078e020a */
[----:B------:R-:W2:Y:S01]  /*00f0*/  LDG.E R10, desc[UR4][R10.64] ;  /* 0x000000040a0a7981 */ /* 0x000ea2000c1e1900 */
[----:B------:R-:W-:Y:S01]  /*0100*/  UMOV UR6, 0x88e368f1 ;  /* 0x88e368f100067882 */ /* 0x000fe20000000000 */
[----:B------:R-:W-:Y:S01]  /*0110*/  UMOV UR7, 0x3ee4f8b5 ;  /* 0x3ee4f8b500077882 */ /* 0x000fe20000000000 */
[----:B------:R-:W-:Y:S01]  /*0120*/  BSSY.RECONVERGENT B0, `(.L_x_20) ;  /* 0x0000045000007945 */ /* 0x000fe20003800200 */
[----:B---3--:R-:W-:-:S04]  /*0130*/  FADD R3, R4, -R7 ;  /* 0x8000000704037221 */ /* 0x008fc80000000000 */
[----:B------:R-:W0:Y:S01]  /*0140*/  F2F.F64.F32 R8, R3 ;  /* 0x0000000300087310 */ /* 0x000e220000201800 */
[----:B------:R-:W-:Y:S01]  /*0150*/  FSETP.NEU.AND P0, PT, R3, RZ, PT ;  /* 0x000000ff0300720b */ /* 0x000fe20003f0d000 */
[----:B--2---:R-:W-:Y:S01]  /*0160*/  FADD R0, -R7, R10 ;  /* 0x0000000a07007221 */ /* 0x004fe20000000100 */
[----:B------:R-:W-:-:S03]  /*0170*/  IMAD.MOV.U32 R7, RZ, RZ, 0x3e055027 ;  /* 0x3e055027ff077424 */ /* 0x000fc600078e00ff */
[----:B------:R-:W-:Y:S01]  /*0180*/  FADD R0, R0, 1 ;  /* 0x3f80000000007421 */ /* 0x000fe20000000000 */
[----:B0-----:R-:W-:-:S07]  /*0190*/  DADD R8, R8, UR6 ;  /* 0x0000000608087e29 */ /* 0x001fce0008000000 */
[----:B------:R-:W0:Y:S01]  /*01a0*/  @!P0 F2F.F32.F64 R3, R8 ;  /* 0x0000000800038310 */ /* 0x000e220000301000 */
[----:B------:R-:W-:-:S13]  /*01b0*/  FSETP.GEU.AND P0, PT, R0, 1.175494350822287508e-38, PT ;  /* 0x008000000000780b */ /* 0x000fda0003f0e000 */
[----:B------:R-:W-:Y:S01]  /*01c0*/  @!P0 FMUL R0, R0, 8388608 ;  /* 0x4b00000000008820 */ /* 0x000fe20000400000 */
[----:B0-----:R-:W-:-:S04]  /*01d0*/  FSETP.GEU.AND P1, PT, R3, 1.175494350822287508e-38, PT ;  /* 0x008000000300780b */ /* 0x001fc80003f2e000 */
[----:B------:R-:W-:-:S04]  /*01e0*/  IADD3 R5, PT, PT, R0, -0x3f2aaaab, RZ ;  /* 0xc0d5555500057810 */ /* 0x000fc80007ffe0ff */
[----:B------:R-:W-:-:S05]  /*01f0*/  LOP3.LUT R5, R5, 0xff800000, RZ, 0xc0, !PT ;  /* 0xff80000005057812 */ /* 0x000fca00078ec0ff */
[----:B------:R-:W-:-:S04]  /*0200*/  @!P1 FMUL R3, R3, 8388608 ;  /* 0x4b00000003039820 */ /* 0x000fc80000400000 */
[----:B------:R-:W-:-:S05]  /*0210*/  VIADD R4, R3, 0xc0d55555 ;  /* 0xc0d5555503047836 */ /* 0x000fca0000000000 */
[----:B------:R-:W-:-:S04]  /*0220*/  LOP3.LUT R10, R4, 0xff800000, RZ, 0xc0, !PT ;  /* 0xff800000040a7812 */ /* 0x000fc800078ec0ff */
[----:B------:R-:W-:Y:S01]  /*0230*/  I2FP.F32.S32 R9, R10 ;  /* 0x0000000a00097245 */ /* 0x000fe20000201400 */
[----:B------:R-:W-:-:S04]  /*0240*/  IMAD.IADD R4, R3, 0x1, -R10 ;  /* 0x0000000103047824 */ /* 0x000fc800078e0a0a */
[----:B------:R-:W-:-:S04]  /*0250*/  FADD R11, R4, -1 ;  /* 0xbf800000040b7421 */ /* 0x000fc80000000000 */
[----:B------:R-:W-:-:S04]  /*0260*/  FFMA R4, R11, -R7, 0.14084610342979431152 ;  /* 0x3e1039f60b047423 */ /* 0x000fc80000000807 */
[----:B------:R-:W-:-:S04]  /*0270*/  FFMA R4, R11, R4, -0.12148627638816833496 ;  /* 0xbdf8cdcc0b047423 */ /* 0x000fc80000000004 */
[----:B------:R-:W-:-:S04]  /*0280*/  FFMA R4, R11, R4, 0.13980610668659210205 ;  /* 0x3e0f29550b047423 */ /* 0x000fc80000000004 */
[C---:B------:R-:W-:Y:S01]  /*0290*/  FFMA R6, R11.reuse, R4, -0.16684235632419586182 ;  /* 0xbe2ad8b90b067423 */ /* 0x040fe20000000004 */
[----:B------:R-:W-:Y:S01]  /*02a0*/  IMAD.IADD R4, R0, 0x1, -R5 ;  /* 0x0000000100047824 */ /* 0x000fe200078e0a05 */
[----:B------:R-:W-:Y:S02]  /*02b0*/  I2FP.F32.S32 R5, R5 ;  /* 0x0000000500057245 */ /* 0x000fe40000201400 */
[----:B------:R-:W-:Y:S01]  /*02c0*/  FFMA R6, R11, R6, 0.20012299716472625732 ;  /* 0x3e4ced0b0b067423 */ /* 0x000fe20000000006 */
[----:B------:R-:W-:-:S03]  /*02d0*/  FADD R4, R4, -1 ;  /* 0xbf80000004047421 */ /* 0x000fc60000000000 */
[----:B------:R-:W-:Y:S01]  /*02e0*/  FFMA R6, R11, R6, -0.24999669194221496582 ;  /* 0xbe7fff220b067423 */ /* 0x000fe20000000006 */
[----:B------:R-:W-:-:S03]  /*02f0*/  FFMA R7, R4, -R7, 0.14084610342979431152 ;  /* 0x3e1039f604077423 */ /* 0x000fc60000000807 */
[C---:B------:R-:W-:Y:S01]  /*0300*/  FFMA R8, R11.reuse, R6, 0.33333182334899902344 ;  /* 0x3eaaaa780b087423 */ /* 0x040fe20000000006 */
[C---:B------:R-:W-:Y:S01]  /*0310*/  FFMA R7, R4.reuse, R7, -0.12148627638816833496 ;  /* 0xbdf8cdcc04077423 */ /* 0x040fe20000000007 */
[----:B------:R-:W-:Y:S02]  /*0320*/  FSEL R6, RZ, -23, P1 ;  /* 0xc1b80000ff067808 */ /* 0x000fe40000800000 */
[----:B------:R-:W-:Y:S01]  /*0330*/  FFMA R8, R11, R8, -0.5 ;  /* 0xbf0000000b087423 */ /* 0x000fe20000000008 */
[----:B------:R-:W-:Y:S01]  /*0340*/  ISETP.GT.U32.AND P1, PT, R3, 0x7f7fffff, PT ;  /* 0x7f7fffff0300780c */ /* 0x000fe20003f24070 */
[C---:B------:R-:W-:Y:S01]  /*0350*/  FFMA R7, R4.reuse, R7, 0.13980610668659210205 ;  /* 0x3e0f295504077423 */ /* 0x040fe20000000007 */
[----:B------:R-:W-:Y:S01]  /*0360*/  FFMA R6, R9, 1.1920928955078125e-07, R6 ;  /* 0x3400000009067823 */ /* 0x000fe20000000006 */
[C---:B------:R-:W-:Y:S01]  /*0370*/  FMUL R8, R11.reuse, R8 ;  /* 0x000000080b087220 */ /* 0x040fe20000400000 */
[----:B------:R-:W-:Y:S02]  /*0380*/  IMAD.MOV.U32 R9, RZ, RZ, 0x7f800000 ;  /* 0x7f800000ff097424 */ /* 0x000fe400078e00ff */
[----:B------:R-:W-:Y:S01]  /*0390*/  FFMA R7, R4, R7, -0.16684235632419586182 ;  /* 0xbe2ad8b904077423 */ /* 0x000fe20000000007 */
[----:B------:R-:W-:-:S03]  /*03a0*/  FFMA R11, R11, R8, R11 ;  /* 0x000000080b0b7223 */ /* 0x000fc6000000000b */
[----:B------:R-:W-:Y:S01]  /*03b0*/  FFMA R7, R4, R7, 0.20012299716472625732 ;  /* 0x3e4ced0b04077423 */ /* 0x000fe20000000007 */
[----:B------:R-:W-:-:S03]  /*03c0*/  FFMA R6, R6, 0.69314718246459960938, R11 ;  /* 0x3f31721806067823 */ /* 0x000fc6000000000b */
[C---:B------:R-:W-:Y:S01]  /*03d0*/  FFMA R7, R4.reuse, R7, -0.24999669194221496582 ;  /* 0xbe7fff2204077423 */ /* 0x040fe20000000007 */
[C---:B------:R-:W-:Y:S01]  /*03e0*/  @P1 FFMA R6, R3.reuse, R9, +INF ;  /* 0x7f80000003061423 */ /* 0x040fe20000000009 */
[----:B------:R-:W-:Y:S02]  /*03f0*/  FSETP.NEU.AND P1, PT, R3, RZ, PT ;  /* 0x000000ff0300720b */ /* 0x000fe40003f2d000 */
[----:B------:R-:W-:Y:S02]  /*0400*/  FFMA R7, R4, R7, 0.33333182334899902344 ;  /* 0x3eaaaa7804077423 */ /* 0x000fe40000000007 */
[----:B------:R-:W-:Y:S02]  /*0410*/  FSEL R3, R6, -INF , P1 ;  /* 0xff80000006037808 */ /* 0x000fe40000800000 */
[----:B------:R-:W-:Y:S01]  /*0420*/  FSEL R6, RZ, -23, P0 ;  /* 0xc1b80000ff067808 */ /* 0x000fe20000000000 */
[----:B------:R-:W-:Y:S01]  /*0430*/  FFMA R7, R4, R7, -0.5 ;  /* 0xbf00000004077423 */ /* 0x000fe20000000007 */
[----:B------:R-:W-:Y:S01]  /*0440*/  ISETP.GT.U32.AND P0, PT, R0, 0x7f7fffff, PT ;  /* 0x7f7fffff0000780c */ /* 0x000fe20003f04070 */
[----:B------:R-:W0:Y:S02]  /*0450*/  MUFU.RCP R8, R3 ;  /* 0x0000000300087308 */ /* 0x000e240000001000 */
[----:B------:R-:W-:Y:S01]  /*0460*/  FMUL R7, R4, R7 ;  /* 0x0000000704077220 */ /* 0x000fe20000400000 */
[----:B------:R-:W-:-:S03]  /*0470*/  FFMA R5, R5, 1.1920928955078125e-07, R6 ;  /* 0x3400000005057823 */ /* 0x000fc60000000006 */
[----:B------:R-:W-:-:S04]  /*0480*/  FFMA R4, R4, R7, R4 ;  /* 0x0000000704047223 */ /* 0x000fc80000000004 */
[----:B------:R-:W-:Y:S02]  /*0490*/  FFMA R4, R5, 0.69314718246459960938, R4 ;  /* 0x3f31721805047823 */ /* 0x000fe40000000004 */
[C---:B------:R-:W-:Y:S01]  /*04a0*/  @P0 FFMA R4, R0.reuse, R9, +INF ;  /* 0x7f80000000040423 */ /* 0x040fe20000000009 */
[----:B------:R-:W-:-:S04]  /*04b0*/  FSETP.NEU.AND P0, PT, R0, RZ, PT ;  /* 0x000000ff0000720b */ /* 0x000fc80003f0d000 */
[----:B------:R-:W-:Y:S01]  /*04c0*/  FSEL R0, R4, -INF , P0 ;  /* 0xff80000004007808 */ /* 0x000fe20000000000 */
[----:B0-----:R-:W-:-:S04]  /*04d0*/  FFMA R5, -R3, R8, 1 ;  /* 0x3f80000003057423 */ /* 0x001fc80000000108 */
[----:B------:R-:W-:-:S03]  /*04e0*/  FFMA R5, R8, R5, R8 ;  /* 0x0000000508057223 */ /* 0x000fc60000000008 */
[----:B------:R-:W0:Y:S01]  /*04f0*/  FCHK P0, R0, R3 ;  /* 0x0000000300007302 */ /* 0x000e220000000000 */
[----:B------:R-:W-:-:S04]  /*0500*/  FFMA R4, R0, R5, RZ ;  /* 0x0000000500047223 */ /* 0x000fc800000000ff */
[----:B------:R-:W-:-:S04]  /*0510*/  FFMA R6, -R3, R4, R0 ;  /* 0x0000000403067223 */ /* 0x000fc80000000100 */
[----:B------:R-:W-:Y:S01]  /*0520*/  FFMA R4, R5, R6, R4 ;  /* 0x0000000605047223 */ /* 0x000fe20000000004 */
[----:B0-----:R-:W-:Y:S06]  /*0530*/  @!P0 BRA `(.L_x_21) ;  /* 0x00000000000c8947 */ /* 0x001fec0003800000 */
[----:B------:R-:W-:-:S07]  /*0540*/  MOV R4, 0x560 ;  /* 0x0000056000047802 */ /* 0x000fce0000000f00 */
[----:B------:R-:W-:Y:S05]  /*0550*/  CALL.REL.NOINC `($__internal_1_$__cuda_sm3x_div_rn_noftz_f32_slowpath) ;  /* 0x0000000000487944 */ /* 0x000fea0003c00000 */
[----:B------:R-:W-:-:S07]  /*0560*/  IMAD.MOV.U32 R4, RZ, RZ, R0 ;  /* 0x000000ffff047224 */ /* 0x000fce00078e0000 */
.L_x_21:
[----:B------:R-:W-:Y:S05]  /*0570*/  BSYNC.RECONVERGENT B0 ;  /* 0x0000000000007941 */ /* 0x000fea0003800200 */
.L_x_20:
[----:B------:R-:W-:Y:S01]  /*0580*/  FMUL R4, R4, 31 ;  /* 0x41f8000004047820 */ /* 0x000fe20000400000 */
[----:B------:R-:W0:Y:S01]  /*0590*/  LDCU.64 UR6, c[0x0][0x388] ;  /* 0x00007100ff0677ac */ /* 0x000e220008000a00 */
[----:B------:R-:W-:-:S03]  /*05a0*/  IMAD.MOV.U32 R9, RZ, RZ, 0x1 ;  /* 0x00000001ff097424 */ /* 0x000fc600078e00ff */
[----:B------:R-:W-:Y:S01]  /*05b0*/  FMNMX R4, RZ, R4, !PT ;  /* 0x00000004ff047209 */ /* 0x000fe20007800000 */
[----:B------:R-:W1:Y:S03]  /*05c0*/  LDCU.64 UR8, c[0x0][0x3a0] ;  /* 0x00007400ff0877ac */ /* 0x000e660008000a00 */
[----:B------:R-:W-:-:S04]  /*05d0*/  FMNMX R0, R4, 31, PT ;  /* 0x41f8000004007809 */ /* 0x000fc80003800000 */
[----:B------:R-:W2:Y:S02]  /*05e0*/  F2I.U32.TRUNC.NTZ R3, R0 ;  /* 0x0000000000037305 */ /* 0x000ea4000020f000 */
[----:B--2---:R-:W-:-:S04]  /*05f0*/  SHF.L.U32 R4, R3, 0x2, RZ ;  /* 0x0000000203047819 */ /* 0x004fc800000006ff */
        /* <DEDUP_REMOVED lines=8> */
        .weak           $__internal_1_$__cuda_sm3x_div_rn_noftz_f32_slowpath
        .type           $__internal_1_$__cuda_sm3x_div_rn_noftz_f32_slowpath,@function
        .size           $__internal_1_$__cuda_sm3x_div_rn_noftz_f32_slowpath,(.L_x_60 - $__internal_1_$__cuda_sm3x_div_rn_noftz_f32_slowpath)
$__internal_1_$__cuda_sm3x_div_rn_noftz_f32_slowpath:
[--C-:B------:R-:W-:Y:S01]  /*0680*/  SHF.R.U32.HI R6, RZ, 0x17, R3.reuse ;  /* 0x00000017ff067819 */ /* 0x100fe20000011603 */
[----:B------:R-:W-:Y:S01]  /*0690*/  BSSY.RECONVERGENT B1, `(.L_x_22) ;  /* 0x0000064000017945 */ /* 0x000fe20003800200 */
[--C-:B------:R-:W-:Y:S01]  /*06a0*/  SHF.R.U32.HI R5, RZ, 0x17, R0.reuse ;  /* 0x00000017ff057819 */ /* 0x100fe20000011600 */
[----:B------:R-:W-:Y:S01]  /*06b0*/  IMAD.MOV.U32 R7, RZ, RZ, R0 ;  /* 0x000000ffff077224 */ /* 0x000fe200078e0000 */
[----:B------:R-:W-:Y:S01]  /*06c0*/  LOP3.LUT R6, R6, 0xff, RZ, 0xc0, !PT ;  /* 0x000000ff06067812 */ /* 0x000fe200078ec0ff */
[----:B------:R-:W-:Y:S01]  /*06d0*/  IMAD.MOV.U32 R8, RZ, RZ, R3 ;  /* 0x000000ffff087224 */ /* 0x000fe200078e0003 */
[----:B------:R-:W-:-:S03]  /*06e0*/  LOP3.LUT R5, R5, 0xff, RZ, 0xc0, !PT ;  /* 0x000000ff05057812 */ /* 0x000fc600078ec0ff */
[----:B------:R-:W-:Y:S01]  /*06f0*/  VIADD R11, R6, 0xffffffff ;  /* 0xffffffff060b7836 */ /* 0x000fe20000000000 */
[----:B------:R-:W-:-:S04]  /*0700*/  IADD3 R10, PT, PT, R5, -0x1, RZ ;  /* 0xffffffff050a7810 */ /* 0x000fc80007ffe0ff */
[----:B------:R-:W-:-:S04]  /*0710*/  ISETP.GT.U32.AND P0, PT, R11, 0xfd, PT ;  /* 0x000000fd0b00780c */ /* 0x000fc80003f04070 */
[----:B------:R-:W-:-:S13]  /*0720*/  ISETP.GT.U32.OR P0, PT, R10, 0xfd, P0 ;  /* 0x000000fd0a00780c */ /* 0x000fda0000704470 */
[----:B------:R-:W-:Y:S01]  /*0730*/  @!P0 MOV R9, RZ ;  /* 0x000000ff00098202 */ /* 0x000fe20000000f00 */
        /* <DEDUP_REMOVED lines=22> */
[----:B------:R-:W-:-:S03]  /*08a0*/  @!P1 FFMA R8, R3, 1.84467440737095516160e+19, RZ ;  /* 0x5f80000003089823 */ /* 0x000fc600000000ff */
[----:B------:R-:W-:-:S07]  /*08b0*/  @!P1 IADD3 R9, PT, PT, R9, 0x40, RZ ;  /* 0x0000004009099810 */ /* 0x000fce0007ffe0ff */
.L_x_23:
        /* <DEDUP_REMOVED lines=8> */
[----:B------:R-:W-:-:S03]  /*0940*/  IADD3 R6, PT, PT, R6, R9, RZ ;  /* 0x0000000906067210 */ /* 0x000fc60007ffe0ff */
        /* <DEDUP_REMOVED lines=26> */
[----:B------:R-:W-:Y:S01]  /*0af0*/  IADD3 R8, PT, PT, R9, 0x20, RZ ;  /* 0x0000002009087810 */ /* 0x000fe20007ffe0ff */
[----:B------:R-:W-:Y:S01]  /*0b00*/  IMAD.MOV R7, RZ, RZ, -R9 ;  /* 0x000000ffff077224 */ /* 0x000fe200078e0a09 */
[----:B------:R-:W-:-:S02]  /*0b10*/  LOP3.LUT R5, R5, 0x800000, RZ, 0xfc, !PT ;  /* 0x0080000005057812 */ /* 0x000fc400078efcff */
[----:B------:R-:W-:Y:S02]  /*0b20*/  FSETP.NEU.FTZ.AND P0, PT, R3, R6, PT ;  /* 0x000000060300720b */ /* 0x000fe40003f1d000 */
[----:B------:R-:W-:Y:S02]  /*0b30*/  SHF.L.U32 R8, R5, R8, RZ ;  /* 0x0000000805087219 */ /* 0x000fe400000006ff */
[----:B------:R-:W-:Y:S02]  /*0b40*/  SEL R6, R7, RZ, P2 ;  /* 0x000000ff07067207 */ /* 0x000fe40001000000 */
[----:B------:R-:W-:Y:S02]  /*0b50*/  ISETP.NE.AND P1, PT, R8, RZ, P1 ;  /* 0x000000ff0800720c */ /* 0x000fe40000f25270 */
[----:B------:R-:W-:Y:S02]  /*0b60*/  SHF.R.U32.HI R6, RZ, R6, R5 ;  /* 0x00000006ff067219 */ /* 0x000fe40000011605 */
[----:B------:R-:W-:-:S02]  /*0b70*/  PLOP3.LUT P0, PT, P0, P1, PT, 0xf8, 0x8f ;  /* 0x00000000008f781c */ /* 0x000fc40000703f70 */
[----:B------:R-:W-:Y:S02]  /*0b80*/  SHF.R.U32.HI R8, RZ, 0x1, R6 ;  /* 0x00000001ff087819 */ /* 0x000fe40000011606 */
[----:B------:R-:W-:-:S04]  /*0b90*/  SEL R3, RZ, 0x1, !P0 ;  /* 0x00000001ff037807 */ /* 0x000fc80004000000 */
[----:B------:R-:W-:-:S04]  /*0ba0*/  LOP3.LUT R3, R3, 0x1, R8, 0xf8, !PT ;  /* 0x0000000103037812 */ /* 0x000fc800078ef808 */
[----:B------:R-:W-:-:S05]  /*0bb0*/  LOP3.LUT R3, R3, R6, RZ, 0xc0, !PT ;  /* 0x0000000603037212 */ /* 0x000fca00078ec0ff */
[----:B------:R-:W-:-:S05]  /*0bc0*/  IMAD.IADD R3, R8, 0x1, R3 ;  /* 0x0000000108037824 */ /* 0x000fca00078e0203 */
[----:B------:R-:W-:Y:S01]  /*0bd0*/  LOP3.LUT R0, R3, R0, RZ, 0xfc, !PT ;  /* 0x0000000003007212 */ /* 0x000fe200078efcff */
[----:B------:R-:W-:Y:S06]  /*0be0*/  BRA `(.L_x_31) ;  /* 0x0000000000107947 */ /* 0x000fec0003800000 */
.L_x_30:
[----:B------:R-:W-:-:S04]  /*0bf0*/  LOP3.LUT R0, R0, 0x80000000, RZ, 0xc0, !PT ;  /* 0x8000000000007812 */ /* 0x000fc800078ec0ff */
[----:B------:R-:W-:Y:S01]  /*0c00*/  LOP3.LUT R0, R0, 0x7f800000, RZ, 0xfc, !PT ;  /* 0x7f80000000007812 */ /* 0x000fe200078efcff */
[----:B------:R-:W-:Y:S06]  /*0c10*/  BRA `(.L_x_31) ;  /* 0x0000000000047947 */ /* 0x000fec0003800000 */
.L_x_29:
[----:B------:R-:W-:-:S07]  /*0c20*/  LEA R0, R6, R0, 0x17 ;  /* 0x0000000006007211 */ /* 0x000fce00078eb8ff */
.L_x_31:
[----:B------:R-:W-:Y:S05]  /*0c30*/  BSYNC.RECONVERGENT B2 ;  /* 0x0000000000027941 */ /* 0x000fea0003800200 */
.L_x_28:
[----:B------:R-:W-:Y:S05]  /*0c40*/  BRA `(.L_x_32) ;  /* 0x0000000000207947 */ /* 0x000fea0003800000 */
.L_x_27:
[----:B------:R-:W-:-:S04]  /*0c50*/  LOP3.LUT R0, R8, 0x80000000, R7, 0x48, !PT ;  /* 0x8000000008007812 */ /* 0x000fc800078e4807 */
[----:B------:R-:W-:Y:S01]  /*0c60*/  LOP3.LUT R0, R0, 0x7f800000, RZ, 0xfc, !PT ;  /* 0x7f80000000007812 */ /* 0x000fe200078efcff */
[----:B------:R-:W-:Y:S06]  /*0c70*/  BRA `(.L_x_32) ;  /* 0x0000000000147947 */ /* 0x000fec0003800000 */
.L_x_26:
[----:B------:R-:W-:Y:S01]  /*0c80*/  LOP3.LUT R0, R8, 0x80000000, R7, 0x48, !PT ;  /* 0x8000000008007812 */ /* 0x000fe200078e4807 */
[----:B------:R-:W-:Y:S06]  /*0c90*/  BRA `(.L_x_32) ;  /* 0x00000000000c7947 */ /* 0x000fec0003800000 */
.L_x_25:
[----:B------:R-:W0:Y:S01]  /*0ca0*/  MUFU.RSQ R0, -QNAN ;  /* 0xffc0000000007908 */ /* 0x000e220000001400 */
[----:B------:R-:W-:Y:S05]  /*0cb0*/  BRA `(.L_x_32) ;  /* 0x0000000000047947 */ /* 0x000fea0003800000 */
.L_x_24:
[----:B------:R-:W-:-:S07]  /*0cc0*/  FADD.FTZ R0, R0, R3 ;  /* 0x0000000300007221 */ /* 0x000fce0000010000 */
.L_x_32:
[----:B------:R-:W-:Y:S05]  /*0cd0*/  BSYNC.RECONVERGENT B1 ;  /* 0x0000000000017941 */ /* 0x000fea0003800200 */
.L_x_22:
[----:B------:R-:W-:-:S04]  /*0ce0*/  IMAD.MOV.U32 R5, RZ, RZ, 0x0 ;  /* 0x00000000ff057424 */ /* 0x000fc800078e00ff */
[----:B0-----:R-:W-:Y:S05]  /*0cf0*/  RET.REL.NODEC R4 `(_Z15scaleToLogRangePfPhS_S_Pii) ;  /* 0xfffffff004c07950 */ /* 0x001fea0003c3ffff */
.L_x_33:
        /* <DEDUP_REMOVED lines=16> */
.L_x_60:


//--------------------- .text._Z14ReverseScalingPfS_Pii --------------------------
	.section	.text._Z14ReverseScalingPfS_Pii,"ax",@progbits
	.align	128
        .global         _Z14ReverseScalingPfS_Pii
        .type           _Z14ReverseScalingPfS_Pii,@function
        .size           _Z14ReverseScalingPfS_Pii,(.L_x_61 - _Z14ReverseScalingPfS_Pii)
        .other          _Z14ReverseScalingPfS_Pii,@"STO_CUDA_ENTRY STV_DEFAULT"
_Z14ReverseScalingPfS_Pii:
.text._Z14ReverseScalingPfS_Pii:
[----:B------:R-:W-:Y:S08]  /*0000*/  LDC R1, c[0x0][0x37c] ;  /* 0x0000df00ff017b82 */ /* 0x000ff00000000800 */
[----:B------:R-:W0:Y:S01]  /*0010*/  LDC.64 R8, c[0x0][0x380] ;  /* 0x0000e000ff087b82 */ /* 0x000e220000000a00 */
[----:B------:R-:W0:Y:S01]  /*0020*/  LDCU.64 UR4, c[0x0][0x358] ;  /* 0x00006b00ff0477ac */ /* 0x000e220008000a00 */
[----:B------:R-:W1:Y:S06]  /*0030*/  LDCU UR6, c[0x0][0x398] ;  /* 0x00007300ff0677ac */ /* 0x000e6c0008000800 */
[----:B------:R-:W2:Y:S01]  /*0040*/  LDC.64 R10, c[0x0][0x388] ;  /* 0x0000e200ff0a7b82 */ /* 0x000ea20000000a00 */
[----:B0-----:R-:W3:Y:S04]  /*0050*/  LDG.E R7, desc[UR4][R8.64] ;  /* 0x0000000408077981 */ /* 0x001ee8000c1e1900 */
[----:B--2---:R-:W3:Y:S01]  /*0060*/  LDG.E R6, desc[UR4][R10.64] ;  /* 0x000000040a067981 */ /* 0x004ee2000c1e1900 */
[----:B-1----:R-:W-:Y:S01]  /*0070*/  UISETP.NE.AND UP0, UPT, UR6, 0x1, UPT ;  /* 0x000000010600788c */ /* 0x002fe2000bf05270 */
[----:B------:R-:W-:-:S02]  /*0080*/  IMAD.MOV.U32 R4, RZ, RZ, 0x41f80000 ;  /* 0x41f80000ff047424 */ /* 0x000fc400078e00ff */
[----:B---3--:R-:W-:-:S06]  /*0090*/  FADD R2, -R7, R6 ;  /* 0x0000000607027221 */ /* 0x008fcc0000000100 */
[----:B------:R-:W-:Y:S05]  /*00a0*/  BRA.U UP0, `(.L_x_34) ;  /* 0x0000000900c87547 */ /* 0x000fea000b800000 */
[----:B------:R-:W0:Y:S02]  /*00b0*/  LDC.64 R10, c[0x0][0x390] ;  /* 0x0000e400ff0a7b82 */ /* 0x000e240000000a00 */
[----:B0-----:R-:W2:Y:S01]  /*00c0*/  LDG.E R9, desc[UR4][R10.64] ;  /* 0x000000040a097981 */ /* 0x001ea2000c1e1900 */
[----:B------:R-:W-:Y:S02]  /*00d0*/  HFMA2 R8, -RZ, RZ, 1.25390625, 0.00982666015625 ;  /* 0x3d042108ff087431 */ /* 0x000fe400000001ff */
[----:B------:R-:W-:-:S04]  /*00e0*/  IMAD.MOV.U32 R3, RZ, RZ, 0x3f800000 ;  /* 0x3f800000ff037424 */ /* 0x000fc800078e00ff */
[----:B------:R-:W-:-:S04]  /*00f0*/  FFMA R3, R8, -31, R3 ;  /* 0xc1f8000008037823 */ /* 0x000fc80000000003 */
[----:B------:R-:W-:Y:S01]  /*0100*/  FFMA R3, R3, R8, 0.032258063554763793945 ;  /* 0x3d04210803037423 */ /* 0x000fe20000000008 */
[----:B------:R-:W-:Y:S01]  /*0110*/  MOV R8, 0x3f800000 ;  /* 0x3f80000000087802 */ /* 0x000fe20000000f00 */
[----:B--2---:R-:W-:-:S05]  /*0120*/  VIADD R0, R9, 0x1 ;  /* 0x0000000109007836 */ /* 0x004fca0000000000 */
[----:B------:R-:W-:-:S04]  /*0130*/  I2FP.F32.S32 R0, R0 ;  /* 0x0000000000007245 */ /* 0x000fc80000201400 */
[----:B------:R-:W0:Y:S01]  /*0140*/  FCHK P0, R0, 31 ;  /* 0x41f8000000007902 */ /* 0x000e220000000000 */
[----:B------:R-:W-:-:S04]  /*0150*/  FFMA R5, R0, R3, RZ ;  /* 0x0000000300057223 */ /* 0x000fc800000000ff */
[----:B------:R-:W-:-:S04]  /*0160*/  FFMA R12, R5, -31, R0 ;  /* 0xc1f80000050c7823 */ /* 0x000fc80000000000 */
[----:B------:R-:W-:Y:S01]  /*0170*/  FFMA R3, R3, R12, R5 ;  /* 0x0000000c03037223 */ /* 0x000fe20000000005 */
[----:B------:R-:W-:Y:S01]  /*0180*/  FADD R5, R7, -1 ;  /* 0xbf80000007057421 */ /* 0x000fe20000000000 */
[----:B0-----:R-:W-:Y:S06]  /*0190*/  @!P0 BRA `(.L_x_35) ;  /* 0x00000000000c8947 */ /* 0x001fec0003800000 */
[----:B------:R-:W-:Y:S01]  /*01a0*/  IMAD.MOV.U32 R3, RZ, RZ, R0 ;  /* 0x000000ffff037224 */ /* 0x000fe200078e0000 */
[----:B------:R-:W-:-:S07]  /*01b0*/  MOV R14, 0x1d0 ;  /* 0x000001d0000e7802 */ /* 0x000fce0000000f00 */
[----:B------:R-:W-:Y:S05]  /*01c0*/  CALL.REL.NOINC `($__internal_2_$__cuda_sm3x_div_rn_noftz_f32_slowpath) ;  /* 0x0000000c00107944 */ /* 0x000fea0003c00000 */
.L_x_35:
[C---:B------:R-:W-:Y:S01]  /*01d0*/  FMUL R11, |R2|.reuse, 16777216 ;  /* 0x4b800000020b7820 */ /* 0x040fe20000400200 */
[----:B------:R-:W-:Y:S02]  /*01e0*/  FSETP.GEU.AND P0, PT, |R2|, 1.175494350822287508e-38, PT ;  /* 0x008000000200780b */ /* 0x000fe40003f0e200 */
[----:B------:R-:W-:Y:S02]  /*01f0*/  MOV R17, 0x3a2c32e4 ;  /* 0x3a2c32e400117802 */ /* 0x000fe40000000f00 */
[----:B------:R-:W-:Y:S02]  /*0200*/  FSEL R11, R11, |R2|, !P0 ;  /* 0x400000020b0b7208 */ /* 0x000fe40004000000 */
[----:B------:R-:W-:Y:S02]  /*0210*/  FSEL R10, RZ, -24, P0 ;  /* 0xc1c00000ff0a7808 */ /* 0x000fe40000000000 */
[----:B------:R-:W-:-:S04]  /*0220*/  IADD3 R0, PT, PT, R11, -0x3f3504f3, RZ ;  /* 0xc0cafb0d0b007810 */ /* 0x000fc80007ffe0ff */
[----:B------:R-:W-:-:S05]  /*0230*/  LOP3.LUT R0, R0, 0xff800000, RZ, 0xc0, !PT ;  /* 0xff80000000007812 */ /* 0x000fca00078ec0ff */
[----:B------:R-:W-:-:S04]  /*0240*/  IMAD.IADD R11, R11, 0x1, -R0 ;  /* 0x000000010b0b7824 */ /* 0x000fc800078e0a00 */
[C---:B------:R-:W-:Y:S01]  /*0250*/  FADD R12, R11.reuse, 1 ;  /* 0x3f8000000b0c7421 */ /* 0x040fe20000000000 */
[----:B------:R-:W-:Y:S01]  /*0260*/  FADD R15, R11, -1 ;  /* 0xbf8000000b0f7421 */ /* 0x000fe20000000000 */
[----:B------:R-:W-:-:S03]  /*0270*/  I2FP.F32.S32 R11, R0 ;  /* 0x00000000000b7245 */ /* 0x000fc60000201400 */
[----:B------:R-:W-:Y:S01]  /*0280*/  FADD R13, R15, R15 ;  /* 0x0000000f0f0d7221 */ /* 0x000fe20000000000 */
[----:B------:R-:W0:Y:S03]  /*0290*/  MUFU.RCP R12, R12 ;  /* 0x0000000c000c7308 */ /* 0x000e260000001000 */
[----:B0-----:R-:W-:Y:S01]  /*02a0*/  FMUL R0, R12, R13 ;  /* 0x0000000d0c007220 */ /* 0x001fe20000400000 */
[----:B------:R-:W-:-:S03]  /*02b0*/  FFMA R13, R11, 1.1920928955078125e-07, R10 ;  /* 0x340000000b0d7823 */ /* 0x000fc6000000000a */
[----:B------:R-:W-:Y:S01]  /*02c0*/  FADD R14, R15, -R0 ;  /* 0x800000000f0e7221 */ /* 0x000fe20000000000 */
[CC--:B------:R-:W-:Y:S01]  /*02d0*/  FMUL R10, R0.reuse, R0.reuse ;  /* 0x00000000000a7220 */ /* 0x0c0fe20000400000 */
[----:B------:R-:W-:Y:S02]  /*02e0*/  FFMA R11, R0, 1.4426950216293334961, R13 ;  /* 0x3fb8aa3b000b7823 */ /* 0x000fe4000000000d */
[----:B------:R-:W-:Y:S01]  /*02f0*/  FADD R14, R14, R14 ;  /* 0x0000000e0e0e7221 */ /* 0x000fe20000000000 */
[C---:B------:R-:W-:Y:S01]  /*0300*/  FFMA R17, R10.reuse, R17, 0.0032181653659790754318 ;  /* 0x3b52e7db0a117423 */ /* 0x040fe20000000011 */
[----:B------:R-:W-:Y:S02]  /*0310*/  FADD R13, R13, -R11 ;  /* 0x8000000b0d0d7221 */ /* 0x000fe40000000000 */
[----:B------:R-:W-:Y:S01]  /*0320*/  FFMA R15, R15, -R0, R14 ;  /* 0x800000000f0f7223 */ /* 0x000fe2000000000e */
[----:B------:R-:W-:Y:S01]  /*0330*/  FFMA R17, R10, R17, 0.018033718690276145935 ;  /* 0x3c93bb730a117423 */ /* 0x000fe20000000011 */
[----:B------:R-:W-:-:S02]  /*0340*/  FFMA R14, R0, 1.4426950216293334961, R13 ;  /* 0x3fb8aa3b000e7823 */ /* 0x000fc4000000000d */
[----:B------:R-:W-:Y:S01]  /*0350*/  FMUL R15, R12, R15 ;  /* 0x0000000f0c0f7220 */ /* 0x000fe20000400000 */
[----:B------:R-:W-:-:S03]  /*0360*/  FFMA R17, R10, R17, 0.12022458761930465698 ;  /* 0x3df6384f0a117423 */ /* 0x000fc60000000011 */
[----:B------:R-:W-:Y:S01]  /*0370*/  FFMA R13, R15, 1.4426950216293334961, R14 ;  /* 0x3fb8aa3b0f0d7823 */ /* 0x000fe2000000000e */
[----:B------:R-:W-:Y:S01]  /*0380*/  FMUL R17, R10, R17 ;  /* 0x000000110a117220 */ /* 0x000fe20000400000 */
[----:B------:R-:W-:Y:S02]  /*0390*/  IMAD.MOV.U32 R14, RZ, RZ, 0x391fcb8e ;  /* 0x391fcb8eff0e7424 */ /* 0x000fe400078e00ff */
[----:B------:R-:W-:Y:S01]  /*03a0*/  FFMA R10, R0, 1.9251366722983220825e-08, R13 ;  /* 0x32a55e34000a7823 */ /* 0x000fe2000000000d */
[----:B------:R-:W-:-:S04]  /*03b0*/  FMUL R12, R17, 3 ;  /* 0x40400000110c7820 */ /* 0x000fc80000400000 */
[----:B------:R-:W-:-:S04]  /*03c0*/  FFMA R10, R15, R12, R10 ;  /* 0x0000000c0f0a7223 */ /* 0x000fc8000000000a */
[----:B------:R-:W-:-:S04]  /*03d0*/  FFMA R0, R0, R17, R10 ;  /* 0x0000001100007223 */ /* 0x000fc8000000000a */
[----:B------:R-:W-:-:S04]  /*03e0*/  FADD R10, R11, R0 ;  /* 0x000000000b0a7221 */ /* 0x000fc80000000000 */
[----:B------:R-:W-:Y:S01]  /*03f0*/  FMUL R13, R10, R3 ;  /* 0x000000030a0d7220 */ /* 0x000fe20000400000 */
[----:B------:R-:W-:-:S03]  /*0400*/  FADD R11, -R11, R10 ;  /* 0x0000000a0b0b7221 */ /* 0x000fc60000000100 */
[----:B------:R-:W0:Y:S01]  /*0410*/  FRND R12, R13 ;  /* 0x0000000d000c7307 */ /* 0x000e220000201000 */
[----:B------:R-:W-:Y:S01]  /*0420*/  FADD R11, R0, -R11 ;  /* 0x8000000b000b7221 */ /* 0x000fe20000000000 */
[-C--:B------:R-:W-:Y:S01]  /*0430*/  FFMA R0, R10, R3.reuse, -R13 ;  /* 0x000000030a007223 */ /* 0x080fe2000000080d */
[C---:B------:R-:W-:Y:S02]  /*0440*/  FSETP.GT.AND P1, PT, |R13|.reuse, 152, PT ;  /* 0x431800000d00780b */ /* 0x040fe40003f24200 */
[----:B------:R-:W-:Y:S01]  /*0450*/  FSETP.GEU.AND P2, PT, R13, RZ, PT ;  /* 0x000000ff0d00720b */ /* 0x000fe20003f4e000 */
[----:B------:R-:W-:Y:S02]  /*0460*/  FFMA R0, R11, R3, R0 ;  /* 0x000000030b007223 */ /* 0x000fe40000000000 */
[----:B------:R-:W1:Y:S01]  /*0470*/  F2I.NTZ R16, R13 ;  /* 0x0000000d00107305 */ /* 0x000e620000203100 */
[----:B0-----:R-:W-:Y:S01]  /*0480*/  FADD R15, R13, -R12 ;  /* 0x8000000c0d0f7221 */ /* 0x001fe20000000000 */
[----:B------:R-:W-:-:S03]  /*0490*/  FSETP.GT.AND P0, PT, R12, RZ, PT ;  /* 0x000000ff0c00720b */ /* 0x000fc60003f04000 */
[----:B------:R-:W-:Y:S01]  /*04a0*/  FADD R15, R0, R15 ;  /* 0x0000000f000f7221 */ /* 0x000fe20000000000 */
[----:B------:R-:W-:Y:S02]  /*04b0*/  SEL R17, RZ, 0x83000000, P0 ;  /* 0x83000000ff117807 */ /* 0x000fe40000000000 */
[----:B------:R-:W-:Y:S01]  /*04c0*/  FSETP.NEU.AND P0, PT, R3, RZ, PT ;  /* 0x000000ff0300720b */ /* 0x000fe20003f0d000 */
[----:B------:R-:W-:-:S03]  /*04d0*/  FFMA R0, R15, R14, 0.0013391353422775864601 ;  /* 0x3aaf85ed0f007423 */ /* 0x000fc6000000000e */
[----:B------:R-:W-:Y:S01]  /*04e0*/  FSETP.EQ.OR P0, PT, R2, 1, !P0 ;  /* 0x3f8000000200780b */ /* 0x000fe20004702400 */
[----:B------:R-:W-:-:S04]  /*04f0*/  FFMA R0, R15, R0, 0.0096188392490148544312 ;  /* 0x3c1d98560f007423 */ /* 0x000fc80000000000 */
[----:B------:R-:W-:-:S04]  /*0500*/  FFMA R0, R15, R0, 0.055503588169813156128 ;  /* 0x3d6357bb0f007423 */ /* 0x000fc80000000000 */
[----:B------:R-:W-:Y:S01]  /*0510*/  FFMA R14, R15, R0, 0.24022644758224487305 ;  /* 0x3e75fdec0f0e7423 */ /* 0x000fe20000000000 */
[----:B------:R-:W-:-:S03]  /*0520*/  FMUL R0, R3, 0.5 ;  /* 0x3f00000003007820 */ /* 0x000fc60000400000 */
[----:B------:R-:W-:-:S03]  /*0530*/  FFMA R14, R15, R14, 0.69314718246459960938 ;  /* 0x3f3172180f0e7423 */ /* 0x000fc6000000000e */
[----:B------:R-:W0:Y:S01]  /*0540*/  FRND.TRUNC R0, R0 ;  /* 0x0000000000007307 */ /* 0x000e22000020d000 */
[----:B------:R-:W-:Y:S01]  /*0550*/  FFMA R14, R15, R14, 1 ;  /* 0x3f8000000f0e7423 */ /* 0x000fe2000000000e */
[----:B------:R-:W-:Y:S01]  /*0560*/  IADD3 R15, PT, PT, R17, 0x7f000000, RZ ;  /* 0x7f000000110f7810 */ /* 0x000fe20007ffe0ff */
[----:B-1----:R-:W-:-:S04]  /*0570*/  IMAD R17, R16, 0x800000, -R17 ;  /* 0x0080000010117824 */ /* 0x002fc800078e0a11 */
[----:B------:R-:W-:-:S04]  /*0580*/  FMUL R14, R14, R15 ;  /* 0x0000000f0e0e7220 */ /* 0x000fc80000400000 */
[----:B------:R-:W-:Y:S01]  /*0590*/  FMUL R14, R14, R17 ;  /* 0x000000110e0e7220 */ /* 0x000fe20000400000 */
[----:B------:R-:W-:Y:S01]  /*05a0*/  @P1 FSEL R14, RZ, +INF , !P2 ;  /* 0x7f800000ff0e1808 */ /* 0x000fe20005000000 */
[----:B0-----:R-:W-:Y:S01]  /*05b0*/  FADD R12, R0, R0 ;  /* 0x00000000000c7221 */ /* 0x001fe20000000000 */
[----:B------:R-:W-:Y:S06]  /*05c0*/  @P0 BRA `(.L_x_36) ;  /* 0x0000000000600947 */ /* 0x000fec0003800000 */
[----:B------:R-:W-:-:S04]  /*05d0*/  FSETP.NAN.AND P0, PT, |R3|, |R3|, PT ;  /* 0x400000030300720b */ /* 0x000fc80003f08200 */
[----:B------:R-:W-:-:S13]  /*05e0*/  FSETP.NUM.AND P0, PT, |R2|, |R2|, !P0 ;  /* 0x400000020200720b */ /* 0x000fda0004707200 */
[----:B------:R-:W-:Y:S01]  /*05f0*/  @!P0 FADD R8, R2, R3 ;  /* 0x0000000302088221 */ /* 0x000fe20000000000 */
[----:B------:R-:W-:Y:S06]  /*0600*/  @!P0 BRA `(.L_x_36) ;  /* 0x0000000000508947 */ /* 0x000fec0003800000 */
[----:B------:R-:W-:Y:S01]  /*0610*/  FSETP.NEU.AND P0, PT, |R2|, +INF , PT ;  /* 0x7f8000000200780b */ /* 0x000fe20003f0d200 */
[----:B------:R-:W-:Y:S01]  /*0620*/  FADD R12, -R12, R3 ;  /* 0x000000030c0c7221 */ /* 0x000fe20000000100 */
[----:B------:R-:W-:-:S13]  /*0630*/  FSETP.NEU.AND P1, PT, R2, RZ, PT ;  /* 0x000000ff0200720b */ /* 0x000fda0003f2d000 */
[----:B------:R-:W-:Y:S05]  /*0640*/  @P0 BRA P1, `(.L_x_37) ;  /* 0x0000000000180947 */ /* 0x000fea0000800000 */
[----:B------:R-:W-:Y:S01]  /*0650*/  FSETP.GEU.AND P1, PT, R3, RZ, PT ;  /* 0x000000ff0300720b */ /* 0x000fe20003f2e000 */
[----:B------:R-:W-:Y:S01]  /*0660*/  FADD R8, R2, R2 ;  /* 0x0000000202087221 */ /* 0x000fe20000000000 */
[----:B------:R-:W-:-:S11]  /*0670*/  FSETP.NEU.AND P0, PT, |R12|, 1, PT ;  /* 0x3f8000000c00780b */ /* 0x000fd60003f0d200 */
[----:B------:R-:W-:-:S04]  /*0680*/  @!P1 LOP3.LUT R8, R8, 0x7f800000, RZ, 0x3c, !PT ;  /* 0x7f80000008089812 */ /* 0x000fc800078e3cff */
[----:B------:R-:W-:Y:S01]  /*0690*/  @P0 LOP3.LUT R8, R8, 0x7fffffff, RZ, 0xc0, !PT ;  /* 0x7fffffff08080812 */ /* 0x000fe200078ec0ff */
[----:B------:R-:W-:Y:S06]  /*06a0*/  BRA `(.L_x_36) ;  /* 0x0000000000287947 */ /* 0x000fec0003800000 */
.L_x_37:
[----:B------:R-:W-:Y:S02]  /*06b0*/  FSETP.NEU.AND P0, PT, |R3|, +INF , PT ;  /* 0x7f8000000300780b */ /* 0x000fe40003f0d200 */
[----:B------:R-:W-:-:S13]  /*06c0*/  FSETP.EQ.AND P1, PT, R2, -1, PT ;  /* 0xbf8000000200780b */ /* 0x000fda0003f22000 */
[----:B------:R-:W-:Y:S05]  /*06d0*/  @!P0 BRA P1, `(.L_x_36) ;  /* 0x00000000001c8947 */ /* 0x000fea0000800000 */
[----:B------:R-:W-:Y:S02]  /*06e0*/  FSETP.GEU.AND P1, PT, R6, R7, PT ;  /* 0x000000070600720b */ /* 0x000fe40003f2e000 */
[----:B------:R-:W-:-:S11]  /*06f0*/  MOV R8, R14 ;  /* 0x0000000e00087202 */ /* 0x000fd60000000f00 */
[----:B------:R-:W0:Y:S01]  /*0700*/  @!P1 FRND.FLOOR R0, R3 ;  /* 0x0000000300009307 */ /* 0x000e220000205000 */
[----:B------:R-:W-:Y:S02]  /*0710*/  @!P1 FSETP.NEU.AND P2, PT, |R12|, 1, PT ;  /* 0x3f8000000c00980b */ /* 0x000fe40003f4d200 */
[----:B0-----:R-:W-:Y:S02]  /*0720*/  @!P1 FSETP.NEU.AND P0, PT, R3, R0, PT ;  /* 0x000000000300920b */ /* 0x001fe40003f0d000 */
[----:B------:R-:W-:-:S04]  /*0730*/  @!P1 FSEL R0, R14, -R14, P2 ;  /* 0x8000000e0e009208 */ /* 0x000fc80001000000 */
[----:B------:R-:W-:-:S07]  /*0740*/  @!P1 FSEL R8, R0, +QNAN , !P0 ;  /* 0x7fffffff00089808 */ /* 0x000fce0004000000 */
.L_x_36:
[----:B------:R-:W-:Y:S01]  /*0750*/  ISETP.NE.AND P0, PT, R9, RZ, PT ;  /* 0x000000ff0900720c */ /* 0x000fe20003f05270 */
[----:B------:R-:W-:-:S12]  /*0760*/  FADD R8, R5, R8 ;  /* 0x0000000805087221 */ /* 0x000fd80000000000 */
[----:B------:R-:W-:Y:S05]  /*0770*/  @!P0 BRA `(.L_x_38) ;  /* 0x0000000400908947 */ /* 0x000fea0003800000 */
[----:B------:R-:W-:Y:S01]  /*0780*/  HFMA2 R12, -RZ, RZ, 1.25390625, 0.00982666015625 ;  /* 0x3d042108ff0c7431 */ /* 0x000fe200000001ff */
[----:B------:R-:W-:Y:S01]  /*0790*/  I2FP.F32.S32 R0, R9 ;  /* 0x0000000900007245 */ /* 0x000fe20000201400 */
[----:B------:R-:W-:-:S03]  /*07a0*/  IMAD.MOV.U32 R3, RZ, RZ, 0x3f800000 ;  /* 0x3f800000ff037424 */ /* 0x000fc600078e00ff */
[----:B------:R-:W0:Y:S01]  /*07b0*/  FCHK P0, R0, 31 ;  /* 0x41f8000000007902 */ /* 0x000e220000000000 */
[----:B------:R-:W-:-:S04]  /*07c0*/  FFMA R3, -R4, 0.032258063554763793945, R3 ;  /* 0x3d04210804037823 */ /* 0x000fc80000000103 */
[----:B------:R-:W-:Y:S01]  /*07d0*/  FFMA R3, R3, R12, 0.032258063554763793945 ;  /* 0x3d04210803037423 */ /* 0x000fe2000000000c */
[----:B------:R-:W-:-:S03]  /*07e0*/  IMAD.MOV.U32 R12, RZ, RZ, 0x3f800000 ;  /* 0x3f800000ff0c7424 */ /* 0x000fc600078e00ff */
[----:B------:R-:W-:-:S04]  /*07f0*/  FFMA R9, R0, R3, RZ ;  /* 0x0000000300097223 */ /* 0x000fc800000000ff */
[----:B------:R-:W-:-:S04]  /*0800*/  FFMA R14, R9, -31, R0 ;  /* 0xc1f80000090e7823 */ /* 0x000fc80000000000 */
[----:B------:R-:W-:Y:S01]  /*0810*/  FFMA R3, R3, R14, R9 ;  /* 0x0000000e03037223 */ /* 0x000fe20000000009 */
[----:B0-----:R-:W-:Y:S06]  /*0820*/  @!P0 BRA `(.L_x_39) ;  /* 0x00000000000c8947 */ /* 0x001fec0003800000 */
[----:B------:R-:W-:Y:S02]  /*0830*/  MOV R3, R0 ;  /* 0x0000000000037202 */ /* 0x000fe40000000f00 */
[----:B------:R-:W-:-:S07]  /*0840*/  MOV R14, 0x860 ;  /* 0x00000860000e7802 */ /* 0x000fce0000000f00 */
[----:B------:R-:W-:Y:S05]  /*0850*/  CALL.REL.NOINC `($__internal_2_$__cuda_sm3x_div_rn_noftz_f32_slowpath) ;  /* 0x00000004006c7944 */ /* 0x000fea0003c00000 */
.L_x_39:
[----:B------:R-:W-:Y:S01]  /*0860*/  FMUL R9, R10, R3 ;  /* 0x000000030a097220 */ /* 0x000fe20000400000 */
[----:B------:R-:W-:-:S03]  /*0870*/  IMAD.MOV.U32 R13, RZ, RZ, 0x391fcb8e ;  /* 0x391fcb8eff0d7424 */ /* 0x000fc600078e00ff */
[----:B------:R-:W0:Y:S01]  /*0880*/  FRND R0, R9 ;  /* 0x0000000900007307 */ /* 0x000e220000201000 */
[-C--:B------:R-:W-:Y:S01]  /*0890*/  FFMA R10, R10, R3.reuse, -R9 ;  /* 0x000000030a0a7223 */ /* 0x080fe20000000809 */
[C---:B------:R-:W-:Y:S02]  /*08a0*/  FSETP.GT.AND P1, PT, |R9|.reuse, 152, PT ;  /* 0x431800000900780b */ /* 0x040fe40003f24200 */
[----:B------:R-:W-:Y:S01]  /*08b0*/  FSETP.GEU.AND P2, PT, R9, RZ, PT ;  /* 0x000000ff0900720b */ /* 0x000fe20003f4e000 */
[----:B------:R-:W-:-:S03]  /*08c0*/  FFMA R10, R11, R3, R10 ;  /* 0x000000030b0a7223 */ /* 0x000fc6000000000a */
[----:B------:R-:W1:Y:S01]  /*08d0*/  F2I.NTZ R4, R9 ;  /* 0x0000000900047305 */ /* 0x000e620000203100 */
[----:B0-----:R-:W-:Y:S01]  /*08e0*/  FADD R11, R9, -R0 ;  /* 0x80000000090b7221 */ /* 0x001fe20000000000 */
[----:B------:R-:W-:Y:S01]  /*08f0*/  FSETP.GT.AND P0, PT, R0, RZ, PT ;  /* 0x000000ff0000720b */ /* 0x000fe20003f04000 */
[----:B------:R-:W-:Y:S02]  /*0900*/  FMUL R0, R3, 0.5 ;  /* 0x3f00000003007820 */ /* 0x000fe40000400000 */
[----:B------:R-:W-:-:S04]  /*0910*/  FADD R10, R10, R11 ;  /* 0x0000000b0a0a7221 */ /* 0x000fc80000000000 */
[C---:B------:R-:W-:Y:S01]  /*0920*/  FFMA R11, R10.reuse, R13, 0.0013391353422775864601 ;  /* 0x3aaf85ed0a0b7423 */ /* 0x040fe2000000000d */
[----:B------:R-:W-:Y:S01]  /*0930*/  SEL R13, RZ, 0x83000000, P0 ;  /* 0x83000000ff0d7807 */ /* 0x000fe20000000000 */
[----:B------:R-:W0:Y:S01]  /*0940*/  FRND.TRUNC R0, R0 ;  /* 0x0000000000007307 */ /* 0x000e22000020d000 */
[----:B------:R-:W-:Y:S01]  /*0950*/  FSETP.NEU.AND P0, PT, R3, RZ, PT ;  /* 0x000000ff0300720b */ /* 0x000fe20003f0d000 */
[----:B------:R-:W-:-:S03]  /*0960*/  FFMA R11, R10, R11, 0.0096188392490148544312 ;  /* 0x3c1d98560a0b7423 */ /* 0x000fc6000000000b */
[----:B------:R-:W-:Y:S01]  /*0970*/  FSETP.EQ.OR P0, PT, R2, 1, !P0 ;  /* 0x3f8000000200780b */ /* 0x000fe20004702400 */
[----:B------:R-:W-:-:S04]  /*0980*/  FFMA R11, R10, R11, 0.055503588169813156128 ;  /* 0x3d6357bb0a0b7423 */ /* 0x000fc8000000000b */
[----:B------:R-:W-:-:S04]  /*0990*/  FFMA R11, R10, R11, 0.24022644758224487305 ;  /* 0x3e75fdec0a0b7423 */ /* 0x000fc8000000000b */
[----:B------:R-:W-:-:S04]  /*09a0*/  FFMA R11, R10, R11, 0.69314718246459960938 ;  /* 0x3f3172180a0b7423 */ /* 0x000fc8000000000b */
[----:B------:R-:W-:Y:S01]  /*09b0*/  FFMA R11, R10, R11, 1 ;  /* 0x3f8000000a0b7423 */ /* 0x000fe2000000000b */
[----:B------:R-:W-:Y:S01]  /*09c0*/  IADD3 R10, PT, PT, R13, 0x7f000000, RZ ;  /* 0x7f0000000d0a7810 */ /* 0x000fe20007ffe0ff */
[----:B-1----:R-:W-:Y:S02]  /*09d0*/  IMAD R13, R4, 0x800000, -R13 ;  /* 0x00800000040d7824 */ /* 0x002fe400078e0a0d */
[----:B0-----:R-:W-:Y:S02]  /*09e0*/  FADD R4, R0, R0 ;  /* 0x0000000000047221 */ /* 0x001fe40000000000 */
[----:B------:R-:W-:-:S04]  /*09f0*/  FMUL R10, R11, R10 ;  /* 0x0000000a0b0a7220 */ /* 0x000fc80000400000 */
[----:B------:R-:W-:Y:S01]  /*0a00*/  FMUL R10, R10, R13 ;  /* 0x0000000d0a0a7220 */ /* 0x000fe20000400000 */
[----:B------:R-:W-:Y:S01]  /*0a10*/  @P1 FSEL R10, RZ, +INF , !P2 ;  /* 0x7f800000ff0a1808 */ /* 0x000fe20005000000 */
        /* <DEDUP_REMOVED lines=15> */
.L_x_41:
[----:B------:R-:W-:Y:S02]  /*0b10*/  FSETP.EQ.AND P1, PT, R2, -1, PT ;  /* 0xbf8000000200780b */ /* 0x000fe40003f22000 */
[----:B------:R-:W-:-:S13]  /*0b20*/  FSETP.NEU.AND P0, PT, |R3|, +INF , PT ;  /* 0x7f8000000300780b */ /* 0x000fda0003f0d200 */
        /* <DEDUP_REMOVED lines=8> */
.L_x_40:
[----:B------:R-:W-:Y:S01]  /*0bb0*/  FADD R7, R5, R12 ;  /* 0x0000000c05077221 */ /* 0x000fe20000000000 */
[----:B------:R-:W-:Y:S06]  /*0bc0*/  BRA `(.L_x_38) ;  /* 0x00000000007c7947 */ /* 0x000fec0003800000 */
.L_x_34:
[----:B------:R-:W0:Y:S02]  /*0bd0*/  LDC.64 R8, c[0x0][0x390] ;  /* 0x0000e400ff087b82 */ /* 0x000e240000000a00 */
[----:B0-----:R-:W2:Y:S01]  /*0be0*/  LDG.E R5, desc[UR4][R8.64] ;  /* 0x0000000408057981 */ /* 0x001ea2000c1e1900 */
[----:B------:R-:W-:-:S04]  /*0bf0*/  IMAD.MOV.U32 R6, RZ, RZ, 0x3d042108 ;  /* 0x3d042108ff067424 */ /* 0x000fc800078e00ff */
[----:B------:R-:W-:-:S04]  /*0c00*/  FFMA R3, -R4, R6, 1 ;  /* 0x3f80000004037423 */ /* 0x000fc80000000106 */
[----:B------:R-:W-:Y:S01]  /*0c10*/  FFMA R3, R3, R6, 0.032258063554763793945 ;  /* 0x3d04210803037423 */ /* 0x000fe20000000006 */
[----:B--2---:R-:W-:-:S04]  /*0c20*/  IADD3 R0, PT, PT, R5, 0x1, RZ ;  /* 0x0000000105007810 */ /* 0x004fc80007ffe0ff */
[----:B------:R-:W-:-:S04]  /*0c30*/  I2FP.F32.S32 R0, R0 ;  /* 0x0000000000007245 */ /* 0x000fc80000201400 */
[----:B------:R-:W0:Y:S01]  /*0c40*/  FCHK P0, R0, 31 ;  /* 0x41f8000000007902 */ /* 0x000e220000000000 */
[----:B------:R-:W-:-:S04]  /*0c50*/  FFMA R6, R0, R3, RZ ;  /* 0x0000000300067223 */ /* 0x000fc800000000ff */
[----:B------:R-:W-:-:S04]  /*0c60*/  FFMA R10, R6, -31, R0 ;  /* 0xc1f80000060a7823 */ /* 0x000fc80000000000 */
[----:B------:R-:W-:Y:S01]  /*0c70*/  FFMA R3, R3, R10, R6 ;  /* 0x0000000a03037223 */ /* 0x000fe20000000006 */
[----:B0-----:R-:W-:Y:S06]  /*0c80*/  @!P0 BRA `(.L_x_42) ;  /* 0x00000000000c8947 */ /* 0x001fec0003800000 */
[----:B------:R-:W-:Y:S01]  /*0c90*/  IMAD.MOV.U32 R3, RZ, RZ, R0 ;  /* 0x000000ffff037224 */ /* 0x000fe200078e0000 */
[----:B------:R-:W-:-:S07]  /*0ca0*/  MOV R14, 0xcc0 ;  /* 0x00000cc0000e7802 */ /* 0x000fce0000000f00 */
[----:B------:R-:W-:Y:S05]  /*0cb0*/  CALL.REL.NOINC `($__internal_2_$__cuda_sm3x_div_rn_noftz_f32_slowpath) ;  /* 0x0000000000547944 */ /* 0x000fea0003c00000 */
.L_x_42:
[----:B------:R-:W-:Y:S01]  /*0cc0*/  ISETP.NE.AND P0, PT, R5, RZ, PT ;  /* 0x000000ff0500720c */ /* 0x000fe20003f05270 */
[----:B------:R-:W-:-:S12]  /*0cd0*/  FFMA R8, R2, R3, R7 ;  /* 0x0000000302087223 */ /* 0x000fd80000000007 */
[----:B------:R-:W-:Y:S05]  /*0ce0*/  @!P0 BRA `(.L_x_38) ;  /* 0x0000000000348947 */ /* 0x000fea0003800000 */
[----:B------:R-:W-:Y:S01]  /*0cf0*/  HFMA2 R9, -RZ, RZ, 1.25390625, 0.00982666015625 ;  /* 0x3d042108ff097431 */ /* 0x000fe200000001ff */
[----:B------:R-:W-:-:S04]  /*0d00*/  I2FP.F32.S32 R3, R5 ;  /* 0x0000000500037245 */ /* 0x000fc80000201400 */
[----:B------:R-:W0:Y:S01]  /*0d10*/  FCHK P0, R3, 31 ;  /* 0x41f8000003007902 */ /* 0x000e220000000000 */
[----:B------:R-:W-:-:S04]  /*0d20*/  FFMA R0, -R4, R9, 1 ;  /* 0x3f80000004007423 */ /* 0x000fc80000000109 */
[----:B------:R-:W-:-:S04]  /*0d30*/  FFMA R0, R0, R9, 0.032258063554763793945 ;  /* 0x3d04210800007423 */ /* 0x000fc80000000009 */
[----:B------:R-:W-:-:S04]  /*0d40*/  FFMA R6, R0, R3, RZ ;  /* 0x0000000300067223 */ /* 0x000fc800000000ff */
[----:B------:R-:W-:-:S04]  /*0d50*/  FFMA R5, R6, -31, R3 ;  /* 0xc1f8000006057823 */ /* 0x000fc80000000003 */
[----:B------:R-:W-:Y:S01]  /*0d60*/  FFMA R0, R0, R5, R6 ;  /* 0x0000000500007223 */ /* 0x000fe20000000006 */
[----:B0-----:R-:W-:Y:S06]  /*0d70*/  @!P0 BRA `(.L_x_43) ;  /* 0x00000000000c8947 */ /* 0x001fec0003800000 */
[----:B------:R-:W-:-:S07]  /*0d80*/  MOV R14, 0xda0 ;  /* 0x00000da0000e7802 */ /* 0x000fce0000000f00 */
[----:B------:R-:W-:Y:S05]  /*0d90*/  CALL.REL.NOINC `($__internal_2_$__cuda_sm3x_div_rn_noftz_f32_slowpath) ;  /* 0x00000000001c7944 */ /* 0x000fea0003c00000 */
[----:B------:R-:W-:-:S07]  /*0da0*/  IMAD.MOV.U32 R0, RZ, RZ, R3 ;  /* 0x000000ffff007224 */ /* 0x000fce00078e0003 */
.L_x_43:
[----:B------:R-:W-:-:S07]  /*0db0*/  FFMA R7, R2, R0, R7 ;  /* 0x0000000002077223 */ /* 0x000fce0000000007 */
.L_x_38:
[----:B------:R-:W0:Y:S08]  /*0dc0*/  LDC.64 R2, c[0x0][0x380] ;  /* 0x0000e000ff027b82 */ /* 0x000e300000000a00 */
[----:B------:R-:W1:Y:S01]  /*0dd0*/  LDC.64 R4, c[0x0][0x388] ;  /* 0x0000e200ff047b82 */ /* 0x000e620000000a00 */
[----:B0-----:R-:W-:Y:S04]  /*0de0*/  STG.E desc[UR4][R2.64], R7 ;  /* 0x0000000702007986 */ /* 0x001fe8000c101904 */
[----:B-1----:R-:W-:Y:S01]  /*0df0*/  STG.E desc[UR4][R4.64], R8 ;  /* 0x0000000804007986 */ /* 0x002fe2000c101904 */
[----:B------:R-:W-:Y:S05]  /*0e00*/  EXIT ;  /* 0x000000000000794d */ /* 0x000fea0003800000 */
        .weak           $__internal_2_$__cuda_sm3x_div_rn_noftz_f32_slowpath
        .type           $__internal_2_$__cuda_sm3x_div_rn_noftz_f32_slowpath,@function
        .size           $__internal_2_$__cuda_sm3x_div_rn_noftz_f32_slowpath,(.L_x_61 - $__internal_2_$__cuda_sm3x_div_rn_noftz_f32_slowpath)
$__internal_2_$__cuda_sm3x_div_rn_noftz_f32_slowpath:
[----:B------:R-:W-:Y:S01]  /*0e10*/  SHF.R.U32.HI R13, RZ, 0x17, R4 ;  /* 0x00000017ff0d7819 */ /* 0x000fe20000011604 */
[----:B------:R-:W-:Y:S01]  /*0e20*/  HFMA2 R16, -RZ, RZ, 2.984375, 0 ;  /* 0x41f80000ff107431 */ /* 0x000fe200000001ff */
[----:B------:R-:W-:Y:S02]  /*0e30*/  SHF.R.U32.HI R0, RZ, 0x17, R3 ;  /* 0x00000017ff007819 */ /* 0x000fe40000011603 */
[----:B------:R-:W-:Y:S02]  /*0e40*/  LOP3.LUT R13, R13, 0xff, RZ, 0xc0, !PT ;  /* 0x000000ff0d0d7812 */ /* 0x000fe400078ec0ff */
[----:B------:R-:W-:Y:S02]  /*0e50*/  LOP3.LUT R18, R0, 0xff, RZ, 0xc0, !PT ;  /* 0x000000ff00127812 */ /* 0x000fe400078ec0ff */
[----:B------:R-:W-:-:S03]  /*0e60*/  IADD3 R17, PT, PT, R13, -0x1, RZ ;  /* 0xffffffff0d117810 */ /* 0x000fc60007ffe0ff */
[----:B------:R-:W-:Y:S01]  /*0e70*/  VIADD R19, R18, 0xffffffff ;  /* 0xffffffff12137836 */ /* 0x000fe20000000000 */
[----:B------:R-:W-:-:S04]  /*0e80*/  ISETP.GT.U32.AND P0, PT, R17, 0xfd, PT ;  /* 0x000000fd1100780c */ /* 0x000fc80003f04070 */
[----:B------:R-:W-:-:S13]  /*0e90*/  ISETP.GT.U32.OR P0, PT, R19, 0xfd, P0 ;  /* 0x000000fd1300780c */ /* 0x000fda0000704470 */
[----:B------:R-:W-:Y:S01]  /*0ea0*/  @!P0 IMAD.MOV.U32 R15, RZ, RZ, RZ ;  /* 0x000000ffff0f8224 */ /* 0x000fe200078e00ff */
[----:B------:R-:W-:Y:S06]  /*0eb0*/  @!P0 BRA `(.L_x_44) ;  /* 0x0000000000608947 */ /* 0x000fec0003800000 */
[----:B------:R-:W-:Y:S02]  /*0ec0*/  MOV R0, 0x41f80000 ;  /* 0x41f8000000007802 */ /* 0x000fe40000000f00 */
        /* <DEDUP_REMOVED lines=18> */
[----:B------:R-:W-:Y:S01]  /*0ff0*/  @P0 IMAD.MOV.U32 R15, RZ, RZ, RZ ;  /* 0x000000ffff0f0224 */ /* 0x000fe200078e00ff */
[----:B------:R-:W-:Y:S01]  /*1000*/  @!P0 MOV R15, 0xffffffc0 ;  /* 0xffffffc0000f8802 */ /* 0x000fe20000000f00 */
[----:B------:R-:W-:Y:S01]  /*1010*/  @!P0 FFMA R3, R3, 1.84467440737095516160e+19, RZ ;  /* 0x5f80000003038823 */ /* 0x000fe200000000ff */
[----:B------:R-:W-:-:S03]  /*1020*/  @!P1 FFMA R16, R0, 1.84467440737095516160e+19, RZ ;  /* 0x5f80000000109823 */ /* 0x000fc600000000ff */
[----:B------:R-:W-:-:S07]  /*1030*/  @!P1 VIADD R15, R15, 0x40 ;  /* 0x000000400f0f9836 */ /* 0x000fce0000000000 */
.L_x_44:
[----:B------:R-:W-:Y:S01]  /*1040*/  LEA R17, R13, 0xc0800000, 0x17 ;  /* 0xc08000000d117811 */ /* 0x000fe200078eb8ff */
[----:B------:R-:W-:-:S03]  /*1050*/  VIADD R18, R18, 0xffffff81 ;  /* 0xffffff8112127836 */ /* 0x000fc60000000000 */
[----:B------:R-:W-:Y:S01]  /*1060*/  IADD3 R19, PT, PT, -R17, R16, RZ ;  /* 0x0000001011137210 */ /* 0x000fe20007ffe1ff */
[C---:B------:R-:W-:Y:S01]  /*1070*/  IMAD R0, R18.reuse, -0x800000, R3 ;  /* 0xff80000012007824 */ /* 0x040fe200078e0203 */
[----:B------:R-:W-:Y:S02]  /*1080*/  IADD3 R18, PT, PT, R18, 0x7f, -R13 ;  /* 0x0000007f12127810 */ /* 0x000fe40007ffe80d */
        /* <DEDUP_REMOVED lines=12> */
[----:B------:R-:W-:-:S05]  /*1150*/  IMAD.IADD R19, R13, 0x1, R18 ;  /* 0x000000010d137824 */ /* 0x000fca00078e0212 */
[----:B------:R-:W-:-:S04]  /*1160*/  IADD3 R13, PT, PT, R19, -0x1, RZ ;  /* 0xffffffff130d7810 */ /* 0x000fc80007ffe0ff */
        /* <DEDUP_REMOVED lines=9> */
[-CC-:B------:R-:W-:Y:S01]  /*1200*/  FFMA.RZ R13, R3, R17.reuse, R16.reuse ;  /* 0x00000011030d7223 */ /* 0x180fe2000000c010 */
[C---:B------:R-:W-:Y:S01]  /*1210*/  VIADD R18, R19.reuse, 0x20 ;  /* 0x0000002013127836 */ /* 0x040fe20000000000 */
[C---:B------:R-:W-:Y:S02]  /*1220*/  ISETP.NE.AND P2, PT, R19.reuse, RZ, PT ;  /* 0x000000ff1300720c */ /* 0x040fe40003f45270 */
[----:B------:R-:W-:Y:S02]  /*1230*/  ISETP.NE.AND P1, PT, R19, RZ, PT ;  /* 0x000000ff1300720c */ /* 0x000fe40003f25270 */
[----:B------:R-:W-:Y:S01]  /*1240*/  LOP3.LUT R15, R13, 0x7fffff, RZ, 0xc0, !PT ;  /* 0x007fffff0d0f7812 */ /* 0x000fe200078ec0ff */
[CCC-:B------:R-:W-:Y:S01]  /*1250*/  FFMA.RP R13, R3.reuse, R17.reuse, R16.reuse ;  /* 0x00000011030d7223 */ /* 0x1c0fe20000008010 */
[----:B------:R-:W-:Y:S01]  /*1260*/  FFMA.RM R16, R3, R17, R16 ;  /* 0x0000001103107223 */ /* 0x000fe20000004010 */
[----:B------:R-:W-:Y:S02]  /*1270*/  IADD3 R3, PT, PT, -R19, RZ, RZ ;  /* 0x000000ff13037210 */ /* 0x000fe40007ffe1ff */
        /* <DEDUP_REMOVED lines=14> */
.L_x_50:
[----:B------:R-:W-:-:S04]  /*1360*/  LOP3.LUT R0, R0, 0x80000000, RZ, 0xc0, !PT ;  /* 0x8000000000007812 */ /* 0x000fc800078ec0ff */
[----:B------:R-:W-:Y:S01]  /*1370*/  LOP3.LUT R0, R0, 0x7f800000, RZ, 0xfc, !PT ;  /* 0x7f80000000007812 */ /* 0x000fe200078efcff */
[----:B------:R-:W-:Y:S06]  /*1380*/  BRA `(.L_x_51) ;  /* 0x0000000000287947 */ /* 0x000fec0003800000 */
.L_x_49:
[----:B------:R-:W-:Y:S01]  /*1390*/  LEA R0, R18, R0, 0x17 ;  /* 0x0000000012007211 */ /* 0x000fe200078eb8ff */
[----:B------:R-:W-:Y:S06]  /*13a0*/  BRA `(.L_x_51) ;  /* 0x0000000000207947 */ /* 0x000fec0003800000 */
.L_x_48:
[----:B------:R-:W-:-:S04]  /*13b0*/  LOP3.LUT R0, R16, 0x80000000, R3, 0x48, !PT ;  /* 0x8000000010007812 */ /* 0x000fc800078e4803 */
[----:B------:R-:W-:Y:S01]  /*13c0*/  LOP3.LUT R0, R0, 0x7f800000, RZ, 0xfc, !PT ;  /* 0x7f80000000007812 */ /* 0x000fe200078efcff */
[----:B------:R-:W-:Y:S06]  /*13d0*/  BRA `(.L_x_51) ;  /* 0x0000000000147947 */ /* 0x000fec0003800000 */
.L_x_47:
[----:B------:R-:W-:Y:S01]  /*13e0*/  LOP3.LUT R0, R16, 0x80000000, R3, 0x48, !PT ;  /* 0x8000000010007812 */ /* 0x000fe200078e4803 */
[----:B------:R-:W-:Y:S06]  /*13f0*/  BRA `(.L_x_51) ;  /* 0x00000000000c7947 */ /* 0x000fec0003800000 */
.L_x_46:
[----:B------:R-:W0:Y:S01]  /*1400*/  MUFU.RSQ R0, -QNAN ;  /* 0xffc0000000007908 */ /* 0x000e220000001400 */
[----:B------:R-:W-:Y:S05]  /*1410*/  BRA `(.L_x_51) ;  /* 0x0000000000047947 */ /* 0x000fea0003800000 */
.L_x_45:
[----:B------:R-:W-:-:S07]  /*1420*/  FADD.FTZ R0, R3, R0 ;  /* 0x0000000003007221 */ /* 0x000fce0000010000 */
.L_x_51:
[----:B------:R-:W-:Y:S02]  /*1430*/  HFMA2 R15, -RZ, RZ, 0, 0 ;  /* 0x00000000ff0f7431 */ /* 0x000fe400000001ff */
[----:B0-----:R-:W-:Y:S02]  /*1440*/  IMAD.MOV.U32 R3, RZ, RZ, R0 ;  /* 0x000000ffff037224 */ /* 0x001fe400078e0000 */
[----:B------:R-:W-:Y:S05]  /*1450*/  RET.REL.NODEC R14 `(_Z14ReverseScalingPfS_Pii) ;  /* 0xffffffe80ee87950 */ /* 0x000fea0003c3ffff */
.L_x_52:
        /* <DEDUP_REMOVED lines=10> */
.L_x_61:


//--------------------- .text._Z10findMinMaxPfS_S_i --------------------------
	.section	.text._Z10findMinMaxPfS_S_i,"ax",@progbits
	.align	128
        .global         _Z10findMinMaxPfS_S_i
        .type           _Z10findMinMaxPfS_S_i,@function
        .size           _Z10findMinMaxPfS_S_i,(.L_x_69 - _Z10findMinMaxPfS_S_i)
        .other          _Z10findMinMaxPfS_S_i,@"STO_CUDA_ENTRY STV_DEFAULT"
_Z10findMinMaxPfS_S_i:
.text._Z10findMinMaxPfS_S_i:
[----:B------:R-:W-:Y:S01]  /*0000*/  LDC R1, c[0x0][0x37c] ;  /* 0x0000df00ff017b82 */ /* 0x000fe20000000800 */
[----:B------:R-:W0:Y:S07]  /*0010*/  S2R R11, SR_TID.X ;  /* 0x00000000000b7919 */ /* 0x000e2e0000002100 */
[----:B------:R-:W0:Y:S01]  /*0020*/  S2UR UR4, SR_CTAID.X ;  /* 0x00000000000479c3 */ /* 0x000e220000002500 */
[----:B------:R-:W1:Y:S01]  /*0030*/  LDCU UR5, c[0x0][0x398] ;  /* 0x00007300ff0577ac */ /* 0x000e620008000800 */
[----:B------:R-:W-:-:S02]  /*0040*/  IMAD.MOV.U32 R4, RZ, RZ, 0x7f7fffff ;  /* 0x7f7fffffff047424 */ /* 0x000fc400078e00ff */
[----:B------:R-:W-:Y:S01]  /*0050*/  IMAD.MOV.U32 R6, RZ, RZ, -0x800001 ;  /* 0xff7fffffff067424 */ /* 0x000fe200078e00ff */
[----:B------:R-:W2:Y:S03]  /*0060*/  LDCU.64 UR8, c[0x0][0x358] ;  /* 0x00006b00ff0877ac */ /* 0x000ea60008000a00 */
[----:B------:R-:W0:Y:S08]  /*0070*/  LDC R0, c[0x0][0x360] ;  /* 0x0000d800ff007b82 */ /* 0x000e300000000800 */
[----:B------:R-:W3:Y:S01]  /*0080*/  LDC.64 R2, c[0x0][0x380] ;  /* 0x0000e000ff027b82 */ /* 0x000ee20000000a00 */
[----:B0-----:R-:W-:-:S05]  /*0090*/  IMAD R5, R0, UR4, R11 ;  /* 0x0000000400057c24 */ /* 0x001fca000f8e020b */
[C---:B-1----:R-:W-:Y:S01]  /*00a0*/  ISETP.GE.AND P0, PT, R5.reuse, UR5, PT ;  /* 0x0000000505007c0c */ /* 0x042fe2000bf06270 */
[----:B---3--:R-:W-:-:S12]  /*00b0*/  IMAD.WIDE R2, R5, 0x4, R2 ;  /* 0x0000000405027825 */ /* 0x008fd800078e0202 */
[----:B--2---:R-:W2:Y:S04]  /*00c0*/  @!P0 LDG.E R4, desc[UR8][R2.64] ;  /* 0x0000000802048981 */ /* 0x004ea8000c1e1900 */
[----:B------:R-:W3:Y:S01]  /*00d0*/  @!P0 LDG.E R6, desc[UR8][R2.64] ;  /* 0x0000000802068981 */ /* 0x000ee2000c1e1900 */
[----:B------:R-:W0:Y:S01]  /*00e0*/  S2UR UR6, SR_CgaCtaId ;  /* 0x00000000000679c3 */ /* 0x000e220000008800 */
[----:B------:R-:W-:Y:S01]  /*00f0*/  UMOV UR4, 0x400 ;  /* 0x0000040000047882 */ /* 0x000fe20000000000 */
[----:B------:R-:W-:Y:S01]  /*0100*/  ISETP.GE.U32.AND P0, PT, R0, 0x2, PT ;  /* 0x000000020000780c */ /* 0x000fe20003f06070 */
[----:B------:R-:W-:Y:S02]  /*0110*/  UIADD3 UR5, UPT, UPT, UR4, 0x1000, URZ ;  /* 0x0000100004057890 */ /* 0x000fe4000fffe0ff */
[----:B0-----:R-:W-:-:S02]  /*0120*/  ULEA UR4, UR6, UR4, 0x18 ;  /* 0x0000000406047291 */ /* 0x001fc4000f8ec0ff */
[----:B------:R-:W-:-:S04]  /*0130*/  ULEA UR5, UR6, UR5, 0x18 ;  /* 0x0000000506057291 */ /* 0x000fc8000f8ec0ff */
[C---:B------:R-:W-:Y:S02]  /*0140*/  LEA R5, R11.reuse, UR4, 0x2 ;  /* 0x000000040b057c11 */ /* 0x040fe4000f8e10ff */
[----:B------:R-:W-:-:S03]  /*0150*/  LEA R7, R11, UR5, 0x2 ;  /* 0x000000050b077c11 */ /* 0x000fc6000f8e10ff */
[----:B--2---:R0:W-:Y:S04]  /*0160*/  STS [R5], R4 ;  /* 0x0000000405007388 */ /* 0x0041e80000000800 */
[----:B---3--:R0:W-:Y:S01]  /*0170*/  STS [R7], R6 ;  /* 0x0000000607007388 */ /* 0x0081e20000000800 */
[----:B------:R-:W-:Y:S06]  /*0180*/  BAR.SYNC.DEFER_BLOCKING 0x0 ;  /* 0x0000000000007b1d */ /* 0x000fec0000010000 */
[----:B------:R-:W-:Y:S05]  /*0190*/  @!P0 BRA `(.L_x_53) ;  /* 0x00000000004c8947 */ /* 0x000fea0003800000 */
.L_x_56:
[----:B------:R-:W-:Y:S01]  /*01a0*/  SHF.R.U32.HI R8, RZ, 0x1, R0 ;  /* 0x00000001ff087819 */ /* 0x000fe20000011600 */
[----:B------:R-:W-:Y:S03]  /*01b0*/  BSSY.RECONVERGENT B0, `(.L_x_54) ;  /* 0x000000d000007945 */ /* 0x000fe60003800200 */
[----:B------:R-:W-:-:S13]  /*01c0*/  ISETP.GE.U32.AND P0, PT, R11, R8, PT ;  /* 0x000000080b00720c */ /* 0x000fda0003f06070 */
[----:B-1----:R-:W-:Y:S05]  /*01d0*/  @P0 BRA `(.L_x_55) ;  /* 0x0000000000280947 */ /* 0x002fea0003800000 */
[C---:B------:R-:W-:Y:S01]  /*01e0*/  IMAD R3, R8.reuse, 0x4, R5 ;  /* 0x0000000408037824 */ /* 0x040fe200078e0205 */
[----:B------:R-:W-:Y:S01]  /*01f0*/  LDS R2, [R5] ;  /* 0x0000000005027984 */ /* 0x000fe20000000800 */
[----:B0-----:R-:W-:-:S04]  /*0200*/  IMAD R6, R8, 0x4, R7 ;  /* 0x0000000408067824 */ /* 0x001fc800078e0207 */
[----:B------:R-:W0:Y:S02]  /*0210*/  LDS R3, [R3] ;  /* 0x0000000003037984 */ /* 0x000e240000000800 */
[----:B0-----:R-:W-:-:S05]  /*0220*/  FMNMX R2, R2, R3, PT ;  /* 0x0000000302027209 */ /* 0x001fca0003800000 */
[----:B------:R-:W-:Y:S04]  /*0230*/  STS [R5], R2 ;  /* 0x0000000205007388 */ /* 0x000fe80000000800 */
[----:B------:R-:W-:Y:S04]  /*0240*/  LDS R9, [R6] ;  /* 0x0000000006097984 */ /* 0x000fe80000000800 */
[----:B------:R-:W0:Y:S02]  /*0250*/  LDS R4, [R7] ;  /* 0x0000000007047984 */ /* 0x000e240000000800 */
[----:B0-----:R-:W-:-:S05]  /*0260*/  FMNMX R4, R4, R9, !PT ;  /* 0x0000000904047209 */ /* 0x001fca0007800000 */
[----:B------:R1:W-:Y:S02]  /*0270*/  STS [R7], R4 ;  /* 0x0000000407007388 */ /* 0x0003e40000000800 */
.L_x_55:
[----:B------:R-:W-:Y:S05]  /*0280*/  BSYNC.RECONVERGENT B0 ;  /* 0x0000000000007941 */ /* 0x000fea0003800200 */
.L_x_54:
[----:B------:R-:W-:Y:S01]  /*0290*/  BAR.SYNC.DEFER_BLOCKING 0x0 ;  /* 0x0000000000007b1d */ /* 0x000fe20000010000 */
[----:B------:R-:W-:Y:S01]  /*02a0*/  ISETP.GT.U32.AND P0, PT, R0, 0x3, PT ;  /* 0x000000030000780c */ /* 0x000fe20003f04070 */
[----:B------:R-:W-:-:S12]  /*02b0*/  IMAD.MOV.U32 R0, RZ, RZ, R8 ;  /* 0x000000ffff007224 */ /* 0x000fd800078e0008 */
[----:B------:R-:W-:Y:S05]  /*02c0*/  @P0 BRA `(.L_x_56) ;  /* 0xfffffffc00b40947 */ /* 0x000fea000383ffff */
.L_x_53:
[----:B------:R-:W-:-:S13]  /*02d0*/  ISETP.NE.AND P0, PT, R11, RZ, PT ;  /* 0x000000ff0b00720c */ /* 0x000fda0003f05270 */
[----:B------:R-:W-:Y:S05]  /*02e0*/  @P0 EXIT ;  /* 0x000000000000094d */ /* 0x000fea0003800000 */
[----:B------:R-:W2:Y:S01]  /*02f0*/  S2UR UR5, SR_CgaCtaId ;  /* 0x00000000000579c3 */ /* 0x000ea20000008800 */
[----:B------:R-:W-:-:S07]  /*0300*/  UMOV UR4, 0x400 ;  /* 0x0000040000047882 */ /* 0x000fce0000000000 */
[----:B------:R-:W3:Y:S08]  /*0310*/  LDC.64 R2, c[0x0][0x388] ;  /* 0x0000e200ff027b82 */ /* 0x000ef00000000a00 */
[----:B01----:R-:W0:Y:S01]  /*0320*/  LDC.64 R4, c[0x0][0x390] ;  /* 0x0000e400ff047b82 */ /* 0x003e220000000a00 */
[----:B--2---:R-:W-:-:S09]  /*0330*/  ULEA UR4, UR5, UR4, 0x18 ;  /* 0x0000000405047291 */ /* 0x004fd2000f8ec0ff */
[----:B------:R-:W3:Y:S04]  /*0340*/  LDS R7, [UR4] ;  /* 0x00000004ff077984 */ /* 0x000ee80008000800 */
[----:B------:R-:W0:Y:S04]  /*0350*/  LDS R9, [UR4+0x1000] ;  /* 0x00100004ff097984 */ /* 0x000e280008000800 */
[----:B---3--:R-:W-:Y:S04]  /*0360*/  REDG.E.MIN.S32.STRONG.GPU desc[UR8][R2.64], R7 ;  /* 0x000000070200798e */ /* 0x008fe8000c92e308 */
[----:B0-----:R-:W-:Y:S01]  /*0370*/  REDG.E.MAX.S32.STRONG.GPU desc[UR8][R4.64], R9 ;  /* 0x000000090400798e */ /* 0x001fe2000d12e308 */
[----:B------:R-:W-:Y:S05]  /*0380*/  EXIT ;  /* 0x000000000000794d */ /* 0x000fea0003800000 */
.L_x_57:
        /* <DEDUP_REMOVED lines=15> */
.L_x_69:


//--------------------- .text._Z9initIndexPi      --------------------------
	.section	.text._Z9initIndexPi,"ax",@progbits
	.align	128
        .global         _Z9initIndexPi
        .type           _Z9initIndexPi,@function
        .size           _Z9initIndexPi,(.L_x_70 - _Z9initIndexPi)
        .other          _Z9initIndexPi,@"STO_CUDA_ENTRY STV_DEFAULT"
_Z9initIndexPi:
.text._Z9initIndexPi:
[----:B------:R-:W-:Y:S01]  /*0000*/  LDC R1, c[0x0][0x37c] ;  /* 0x0000df00ff017b82 */ /* 0x000fe20000000800 */
[----:B------:R-:W0:Y:S07]  /*0010*/  S2R R5, SR_TID.X ;  /* 0x0000000000057919 */ /* 0x000e2e0000002100 */
[----:B------:R-:W0:Y:S08]  /*0020*/  S2UR UR4, SR_CTAID.X ;  /* 0x00000000000479c3 */ /* 0x000e300000002500 */
[----:B------:R-:W0:Y:S02]  /*0030*/  LDC R0, c[0x0][0x360] ;  /* 0x0000d800ff007b82 */ /* 0x000e240000000800 */
[----:B0-----:R-:W-:-:S05]  /*0040*/  IMAD R5, R0, UR4, R5 ;  /* 0x0000000400057c24 */ /* 0x001fca000f8e0205 */
[----:B------:R-:W-:-:S13]  /*0050*/  ISETP.GT.AND P0, PT, R5, 0x98967f, PT ;  /* 0x0098967f0500780c */ /* 0x000fda0003f04270 */
[----:B------:R-:W-:Y:S05]  /*0060*/  @P0 EXIT ;  /* 0x000000000000094d */ /* 0x000fea0003800000 */
[----:B------:R-:W0:Y:S01]  /*0070*/  LDC.64 R2, c[0x0][0x380] ;  /* 0x0000e000ff027b82 */ /* 0x000e220000000a00 */
[----:B------:R-:W1:Y:S01]  /*0080*/  LDCU.64 UR4, c[0x0][0x358] ;  /* 0x00006b00ff0477ac */ /* 0x000e620008000a00 */
[----:B0-----:R-:W-:-:S05]  /*0090*/  IMAD.WIDE R2, R5, 0x4, R2 ;  /* 0x0000000405027825 */ /* 0x001fca00078e0202 */
[----:B-1----:R-:W-:Y:S01]  /*00a0*/  STG.E desc[UR4][R2.64], R5 ;  /* 0x0000000502007986 */ /* 0x002fe2000c101904 */
[----:B------:R-:W-:Y:S05]  /*00b0*/  EXIT ;  /* 0x000000000000794d */ /* 0x000fea0003800000 */
.L_x_58:
        /* <DEDUP_REMOVED lines=12> */
.L_x_70:


//--------------------- .nv.shared.reserved.0     --------------------------
	.section	.nv.shared.reserved.0,"aw",@nobits
	.weak		__nv_reservedSMEM_offset_0_alias
	.size		__nv_reservedSMEM_offset_0_alias, 0, 64
	.other		__nv_reservedSMEM_offset_0_alias,@"STO_CUDA_RESERVED_SHARED STV_DEFAULT"
__nv_reservedSMEM_offset_0_alias:
	.zero		0
	.zero		64


//--------------------- .nv.shared._Z16findThresholdBinPiiS_S_S_ --------------------------
	.section	.nv.shared._Z16findThresholdBinPiiS_S_S_,"aw",@nobits
	.sectionflags	@""
	.align	4
.nv.shared._Z16findThresholdBinPiiS_S_S_:
	.zero		1152


//--------------------- .nv.shared._Z10findMinMaxPfS_S_i --------------------------
	.section	.nv.shared._Z10findMinMaxPfS_S_i,"aw",@nobits
	.sectionflags	@""
	.align	4
.nv.shared._Z10findMinMaxPfS_S_i:
	.zero		9216


//--------------------- .nv.constant0._Z9filterByKPhPiS0_S0_iS0_ii --------------------------
	.section	.nv.constant0._Z9filterByKPhPiS0_S0_iS0_ii,"a",@progbits
	.sectionflags	@""
	.align	4
.nv.constant0._Z9filterByKPhPiS0_S0_iS0_ii:
	.zero		952


//--------------------- .nv.constant0._Z17filterByScaledBinPhPiS0_S0_i --------------------------
	.section	.nv.constant0._Z17filterByScaledBinPhPiS0_S0_i,"a",@progbits
	.sectionflags	@""
	.align	4
.nv.constant0._Z17filterByScaledBinPhPiS0_S0_i:
	.zero		932


//--------------------- .nv.constant0._Z20filterByThresholdBinPhPiS0_S0_S0_ii --------------------------
	.section	.nv.constant0._Z20filterByThresholdBinPhPiS0_S0_S0_ii,"a",@progbits
	.sectionflags	@""
	.align	4
.nv.constant0._Z20filterByThresholdBinPhPiS0_S0_S0_ii:
	.zero		944


//--------------------- .nv.constant0._Z16findThresholdBinPiiS_S_S_ --------------------------
	.section	.nv.constant0._Z16findThresholdBinPiiS_S_S_,"a",@progbits
	.sectionflags	@""
	.align	4
.nv.constant0._Z16findThresholdBinPiiS_S_S_:
	.zero		936


//--------------------- .nv.constant0._Z5scalePfPhPiS_S_S1_i --------------------------
	.section	.nv.constant0._Z5scalePfPhPiS_S_S1_i,"a",@progbits
	.sectionflags	@""
	.align	4
.nv.constant0._Z5scalePfPhPiS_S_S1_i:
	.zero		948


//--------------------- .nv.constant0._Z15scaleToLogRangePfPhS_S_Pii --------------------------
	.section	.nv.constant0._Z15scaleToLogRangePfPhS_S_Pii,"a",@progbits
	.sectionflags	@""
	.align	4
.nv.constant0._Z15scaleToLogRangePfPhS_S_Pii:
	.zero		940


//--------------------- .nv.constant0._Z14ReverseScalingPfS_Pii --------------------------
	.section	.nv.constant0._Z14ReverseScalingPfS_Pii,"a",@progbits
	.sectionflags	@""
	.align	4
.nv.constant0._Z14ReverseScalingPfS_Pii:
	.zero		924


//--------------------- .nv.constant0._Z10findMinMaxPfS_S_i --------------------------
	.section	.nv.constant0._Z10findMinMaxPfS_S_i,"a",@progbits
	.sectionflags	@""
	.align	4
.nv.constant0._Z10findMinMaxPfS_S_i:
	.zero		924


//--------------------- .nv.constant0._Z9initIndexPi --------------------------
	.section	.nv.constant0._Z9initIndexPi,"a",@progbits
	.sectionflags	@""
	.align	4
.nv.constant0._Z9initIndexPi:
	.zero		904


//--------------------- SYMBOLS --------------------------

	.type		.nv.reservedSmem.offset0,@object
	.size		.nv.reservedSmem.offset0,0x4
	.type		.nv.reservedSmem.cap,@object
	.size		.nv.reservedSmem.cap,0x4
